	.headerflags	@"EF_CUDA_TEXMODE_UNIFIED EF_CUDA_64BIT_ADDRESS EF_CUDA_SM89 EF_CUDA_VIRTUAL_SM(EF_CUDA_SM89)"
	.elftype	@"ET_EXEC"


//--------------------- .nv.info                  --------------------------
	.section	.nv.info,"",@"SHT_CUDA_INFO"
	.align	4


	//----- nvinfo : EIATTR_REGCOUNT
	.align		4
        /*0000*/ 	.byte	0x04, 0x2f
        /*0002*/ 	.short	(.L_3 - .L_2)
	.align		4
.L_2:
        /*0004*/ 	.word	index@(compress)
        /*0008*/ 	.word	0x00000028


	//----- nvinfo : EIATTR_FRAME_SIZE
	.align		4
.L_3:
        /*000c*/ 	.byte	0x04, 0x11
        /*000e*/ 	.short	(.L_5 - .L_4)
	.align		4
.L_4:
        /*0010*/ 	.word	index@(compress)
        /*0014*/ 	.word	0x00000000


	//----- nvinfo : EIATTR_REGCOUNT
	.align		4
.L_5:
        /*0018*/ 	.byte	0x04, 0x2f
        /*001a*/ 	.short	(.L_7 - .L_6)
	.align		4
.L_6:
        /*001c*/ 	.word	index@(solve_nonce_range_fused_dp4a)
        /*0020*/ 	.word	0x0000007e


	//----- nvinfo : EIATTR_FRAME_SIZE
	.align		4
.L_7:
        /*0024*/ 	.byte	0x04, 0x11
        /*0026*/ 	.short	(.L_9 - .L_8)
	.align		4
.L_8:
        /*0028*/ 	.word	index@(solve_nonce_range_fused_dp4a)
        /*002c*/ 	.word	0x00000040


	//----- nvinfo : EIATTR_MIN_STACK_SIZE
	.align		4
.L_9:
        /*0030*/ 	.byte	0x04, 0x12
        /*0032*/ 	.short	(.L_11 - .L_10)
	.align		4
.L_10:
        /*0034*/ 	.word	index@(solve_nonce_range_fused_dp4a)
        /*0038*/ 	.word	0x00000040


	//----- nvinfo : EIATTR_MIN_STACK_SIZE
	.align		4
.L_11:
        /*003c*/ 	.byte	0x04, 0x12
        /*003e*/ 	.short	(.L_13 - .L_12)
	.align		4
.L_12:
        /*0040*/ 	.word	index@(compress)
        /*0044*/ 	.word	0x00000000
.L_13:


//--------------------- .nv.info.solve_nonce_range_fused_dp4a --------------------------
	.section	.nv.info.solve_nonce_range_fused_dp4a,"",@"SHT_CUDA_INFO"
	.sectionflags	@""
	.align	4


	//----- nvinfo : EIATTR_CUDA_API_VERSION
	.align		4
        /*0000*/ 	.byte	0x04, 0x37
        /*0002*/ 	.short	(.L_15 - .L_14)
.L_14:
        /*0004*/ 	.word	0x00000081


	//----- nvinfo : EIATTR_PARAM_CBANK
	.align		4
.L_15:
        /*0008*/ 	.byte	0x04, 0x0a
        /*000a*/ 	.short	(.L_17 - .L_16)
	.align		4
.L_16:
        /*000c*/ 	.word	index@(.nv.constant0.solve_nonce_range_fused_dp4a)
        /*0010*/ 	.short	0x0160
        /*0012*/ 	.short	0x0028


	//----- nvinfo : EIATTR_CBANK_PARAM_SIZE
	.align		4
.L_17:
        /*0014*/ 	.byte	0x03, 0x19
        /*0016*/ 	.short	0x0028


	//----- nvinfo : EIATTR_KPARAM_INFO
	.align		4
        /*0018*/ 	.byte	0x04, 0x17
        /*001a*/ 	.short	(.L_19 - .L_18)
.L_18:
        /*001c*/ 	.word	0x00000000
        /*0020*/ 	.short	0x0004
        /*0022*/ 	.short	0x0020
        /*0024*/ 	.byte	0x00, 0xf0, 0x21, 0x00


	//----- nvinfo : EIATTR_KPARAM_INFO
	.align		4
.L_19:
        /*0028*/ 	.byte	0x04, 0x17
        /*002a*/ 	.short	(.L_21 - .L_20)
.L_20:
        /*002c*/ 	.word	0x00000000
        /*0030*/ 	.short	0x0003
        /*0032*/ 	.short	0x0018
        /*0034*/ 	.byte	0x00, 0xf0, 0x11, 0x00


	//----- nvinfo : EIATTR_KPARAM_INFO
	.align		4
.L_21:
        /*0038*/ 	.byte	0x04, 0x17
        /*003a*/ 	.short	(.L_23 - .L_22)
.L_22:
        /*003c*/ 	.word	0x00000000
        /*0040*/ 	.short	0x0002
        /*0042*/ 	.short	0x0010
        /*0044*/ 	.byte	0x00, 0xf0, 0x21, 0x00


	//----- nvinfo : EIATTR_KPARAM_INFO
	.align		4
.L_23:
        /*0048*/ 	.byte	0x04, 0x17
        /*004a*/ 	.short	(.L_25 - .L_24)
.L_24:
        /*004c*/ 	.word	0x00000000
        /*0050*/ 	.short	0x0001
        /*0052*/ 	.short	0x0008
        /*0054*/ 	.byte	0x00, 0xf0, 0x21, 0x00


	//----- nvinfo : EIATTR_KPARAM_INFO
	.align		4
.L_25:
        /*0058*/ 	.byte	0x04, 0x17
        /*005a*/ 	.short	(.L_27 - .L_26)
.L_26:
        /*005c*/ 	.word	0x00000000
        /*0060*/ 	.short	0x0000
        /*0062*/ 	.short	0x0000
        /*0064*/ 	.byte	0x00, 0xf0, 0x21, 0x00


	//----- nvinfo : EIATTR_MAXREG_COUNT
	.align		4
.L_27:
        /*0068*/ 	.byte	0x03, 0x1b
        /*006a*/ 	.short	0x0080


	//----- nvinfo : EIATTR_INT_WARP_WIDE_INSTR_OFFSETS
	.align		4
        /*006c*/ 	.byte	0x04, 0x31
        /*006e*/ 	.short	(.L_29 - .L_28)


	//   ....[0]....
.L_28:
        /*0070*/ 	.word	0x00001e80


	//----- nvinfo : EIATTR_EXIT_INSTR_OFFSETS
	.align		4
.L_29:
        /*0074*/ 	.byte	0x04, 0x1c
        /*0076*/ 	.short	(.L_31 - .L_30)


	//   ....[0]....
.L_30:
        /*0078*/ 	.word	0x00000060


	//   ....[1]....
        /*007c*/ 	.word	0x00001e10


	//   ....[2]....
        /*0080*/ 	.word	0x0000f2f0


	//----- nvinfo : EIATTR_MAX_THREADS
	.align		4
.L_31:
        /*0084*/ 	.byte	0x04, 0x05
        /*0086*/ 	.short	(.L_33 - .L_32)
.L_32:
        /*0088*/ 	.word	0x00000100
        /*008c*/ 	.word	0x00000001
        /*0090*/ 	.word	0x00000001


	//----- nvinfo : EIATTR_CRS_STACK_SIZE
	.align		4
.L_33:
        /*0094*/ 	.byte	0x04, 0x1e
        /*0096*/ 	.short	(.L_35 - .L_34)
.L_34:
        /*0098*/ 	.word	0x00000000
.L_35:


//--------------------- .nv.info.compress         --------------------------
	.section	.nv.info.compress,"",@"SHT_CUDA_INFO"
	.sectionflags	@""
	.align	4


	//----- nvinfo : EIATTR_CUDA_API_VERSION
	.align		4
        /*0000*/ 	.byte	0x04, 0x37
        /*0002*/ 	.short	(.L_37 - .L_36)
.L_36:
        /*0004*/ 	.word	0x00000081


	//----- nvinfo : EIATTR_PARAM_CBANK
	.align		4
.L_37:
        /*0008*/ 	.byte	0x04, 0x0a
        /*000a*/ 	.short	(.L_39 - .L_38)
	.align		4
.L_38:
        /*000c*/ 	.word	index@(.nv.constant0.compress)
        /*0010*/ 	.short	0x0160
        /*0012*/ 	.short	0x0028


	//----- nvinfo : EIATTR_CBANK_PARAM_SIZE
	.align		4
.L_39:
        /*0014*/ 	.byte	0x03, 0x19
        /*0016*/ 	.short	0x0028


	//----- nvinfo : EIATTR_KPARAM_INFO
	.align		4
        /*0018*/ 	.byte	0x04, 0x17
        /*001a*/ 	.short	(.L_41 - .L_40)
.L_40:
        /*001c*/ 	.word	0x00000000
        /*0020*/ 	.short	0x0005
        /*0022*/ 	.short	0x0020
        /*0024*/ 	.byte	0x00, 0xf0, 0x21, 0x00


	//----- nvinfo : EIATTR_KPARAM_INFO
	.align		4
.L_41:
        /*0028*/ 	.byte	0x04, 0x17
        /*002a*/ 	.short	(.L_43 - .L_42)
.L_42:
        /*002c*/ 	.word	0x00000000
        /*0030*/ 	.short	0x0004
        /*0032*/ 	.short	0x001c
        /*0034*/ 	.byte	0x00, 0xf0, 0x11, 0x00


	//----- nvinfo : EIATTR_KPARAM_INFO
	.align		4
.L_43:
        /*0038*/ 	.byte	0x04, 0x17
        /*003a*/ 	.short	(.L_45 - .L_44)
.L_44:
        /*003c*/ 	.word	0x00000000
        /*0040*/ 	.short	0x0003
        /*0042*/ 	.short	0x0018
        /*0044*/ 	.byte	0x00, 0xf0, 0x11, 0x00


	//----- nvinfo : EIATTR_KPARAM_INFO
	.align		4
.L_45:
        /*0048*/ 	.byte	0x04, 0x17
        /*004a*/ 	.short	(.L_47 - .L_46)
.L_46:
        /*004c*/ 	.word	0x00000000
        /*0050*/ 	.short	0x0002
        /*0052*/ 	.short	0x0010
        /*0054*/ 	.byte	0x00, 0xf0, 0x21, 0x00


	//----- nvinfo : EIATTR_KPARAM_INFO
	.align		4
.L_47:
        /*0058*/ 	.byte	0x04, 0x17
        /*005a*/ 	.short	(.L_49 - .L_48)
.L_48:
        /*005c*/ 	.word	0x00000000
        /*0060*/ 	.short	0x0001
        /*0062*/ 	.short	0x0008
        /*0064*/ 	.byte	0x00, 0xf0, 0x21, 0x00


	//----- nvinfo : EIATTR_KPARAM_INFO
	.align		4
.L_49:
        /*0068*/ 	.byte	0x04, 0x17
        /*006a*/ 	.short	(.L_51 - .L_50)
.L_50:
        /*006c*/ 	.word	0x00000000
        /*0070*/ 	.short	0x0000
        /*0072*/ 	.short	0x0000
        /*0074*/ 	.byte	0x00, 0xf0, 0x21, 0x00


	//----- nvinfo : EIATTR_MAXREG_COUNT
	.align		4
.L_51:
        /*0078*/ 	.byte	0x03, 0x1b
        /*007a*/ 	.short	0x00ff


	//----- nvinfo : EIATTR_EXIT_INSTR_OFFSETS
	.align		4
        /*007c*/ 	.byte	0x04, 0x1c
        /*007e*/ 	.short	(.L_53 - .L_52)


	//   ....[0]....
.L_52:
        /*0080*/ 	.word	0x000000c0


	//   ....[1]....
        /*0084*/ 	.word	0x00002e30
.L_53:


//--------------------- .nv.callgraph             --------------------------
	.section	.nv.callgraph,"",@"SHT_CUDA_CALLGRAPH"
	.align	4
	.sectionentsize	8
	.align		4
        /*0000*/ 	.word	0x00000000
	.align		4
        /*0004*/ 	.word	0xffffffff
	.align		4
        /*0008*/ 	.word	0x00000000
	.align		4
        /*000c*/ 	.word	0xfffffffe
	.align		4
        /*0010*/ 	.word	0x00000000
	.align		4
        /*0014*/ 	.word	0xfffffffd
	.align		4
        /*0018*/ 	.word	0x00000000
	.align		4
        /*001c*/ 	.word	0xfffffffc


//--------------------- .nv.rel.action            --------------------------
	.section	.nv.rel.action,"",@"SHT_CUDA_RELOCINFO"
	.align	8
	.sectionentsize	8
        /*0000*/ 	.byte	0x73, 0x00, 0x00, 0x00, 0x00, 0x00, 0x00, 0x00, 0x00, 0x00, 0x00, 0x11, 0x25, 0x00, 0x05, 0x36


//--------------------- .nv.constant3             --------------------------
	.section	.nv.constant3,"a",@progbits
	.align	4
.nv.constant3:
	.type		g_IV,@object
	.size		g_IV,(g_MSG_PERMUTATION - g_IV)
g_IV:
        /*0000*/ 	.byte	0x67, 0xe6, 0x09, 0x6a, 0x85, 0xae, 0x67, 0xbb, 0x72, 0xf3, 0x6e, 0x3c, 0x3a, 0xf5, 0x4f, 0xa5
        /*0010*/ 	.byte	0x7f, 0x52, 0x0e, 0x51, 0x8c, 0x68, 0x05, 0x9b, 0xab, 0xd9, 0x83, 0x1f, 0x19, 0xcd, 0xe0, 0x5b
	.type		g_MSG_PERMUTATION,@object
	.size		g_MSG_PERMUTATION,(.L_1 - g_MSG_PERMUTATION)
g_MSG_PERMUTATION:
        /*0020*/ 	.byte	0x02, 0x00, 0x00, 0x00, 0x06, 0x00, 0x00, 0x00, 0x03, 0x00, 0x00, 0x00, 0x0a, 0x00, 0x00, 0x00
        /*0030*/ 	.byte	0x07, 0x00, 0x00, 0x00, 0x00, 0x00, 0x00, 0x00, 0x04, 0x00, 0x00, 0x00, 0x0d, 0x00, 0x00, 0x00
        /*0040*/ 	.byte	0x01, 0x00, 0x00, 0x00, 0x0b, 0x00, 0x00, 0x00, 0x0c, 0x00, 0x00, 0x00, 0x05, 0x00, 0x00, 0x00
        /*0050*/ 	.byte	0x09, 0x00, 0x00, 0x00, 0x0e, 0x00, 0x00, 0x00, 0x0f, 0x00, 0x00, 0x00, 0x08, 0x00, 0x00, 0x00
.L_1:


//--------------------- .nv.constant2.solve_nonce_range_fused_dp4a --------------------------
	.section	.nv.constant2.solve_nonce_range_fused_dp4a,"a",@progbits
	.sectionflags	@""
	.align	4
.nv.constant2.solve_nonce_range_fused_dp4a:
        /*0000*/ 	.byte	0x01, 0x01, 0x01, 0x01


//--------------------- .nv.constant0.solve_nonce_range_fused_dp4a --------------------------
	.section	.nv.constant0.solve_nonce_range_fused_dp4a,"a",@progbits
	.sectionflags	@""
	.align	4
.nv.constant0.solve_nonce_range_fused_dp4a:
	.zero		392


//--------------------- .nv.constant0.compress    --------------------------
	.section	.nv.constant0.compress,"a",@progbits
	.sectionflags	@""
	.align	4
.nv.constant0.compress:
	.zero		392


//--------------------- .text.solve_nonce_range_fused_dp4a --------------------------
	.section	.text.solve_nonce_range_fused_dp4a,"ax",@progbits
	.sectionflags	@"SHF_BARRIERS=1"
	.sectioninfo	@"SHI_REGISTERS=126"
	.align	128
        .global         solve_nonce_range_fused_dp4a
        .type           solve_nonce_range_fused_dp4a,@function
        .size           solve_nonce_range_fused_dp4a,(.L_x_22 - solve_nonce_range_fused_dp4a)
        .other          solve_nonce_range_fused_dp4a,@"STO_CUDA_ENTRY STV_DEFAULT"
solve_nonce_range_fused_dp4a:
.text.solve_nonce_range_fused_dp4a:
[----:B------:R-:W-:-:S04]  /*0000*/  IMAD.MOV.U32 R1, RZ, RZ, c[0x0][0x28] ;  /* 0x00000a00ff017624 */ /* 0x000fc800078e00ff */
[----:B------:R-:W0:Y:S01]  /*0010*/  S2R R0, SR_TID.X ;  /* 0x0000000000007919 */ /* 0x000e220000002100 */
[----:B------:R-:W-:-:S03]  /*0020*/  IADD3 R1, R1, -0x40, RZ ;  /* 0xffffffc001017810 */ /* 0x000fc60007ffe0ff */
[----:B------:R-:W1:Y:S01]  /*0030*/  S2R R3, SR_TID.Y ;  /* 0x0000000000037919 */ /* 0x000e620000002200 */
[----:B0-----:R-:W-:-:S04]  /*0040*/  ISETP.GT.AND P0, PT, R0, 0xf, PT ;  /* 0x0000000f0000780c */ /* 0x001fc80003f04270 */
[----:B-1----:R-:W-:-:S13]  /*0050*/  ISETP.GT.OR P0, PT, R3, 0xf, P0 ;  /* 0x0000000f0300780c */ /* 0x002fda0000704670 */
[----:B------:R-:W-:Y:S05]  /*0060*/  @P0 EXIT ;  /* 0x000000000000094d */ /* 0x000fea0003800000 */
[----:B------:R-:W0:Y:S01]  /*0070*/  S2R R2, SR_CTAID.X ;  /* 0x0000000000027919 */ /* 0x000e220000002500 */
[----:B------:R-:W-:Y:S01]  /*0080*/  LOP3.LUT P2, R121, R3, RZ, R0, 0xfa, !PT ;  /* 0x000000ff03797212 */ /* 0x000fe2000784fa00 */
[----:B------:R-:W-:Y:S01]  /*0090*/  ULDC.64 UR8, c[0x0][0x118] ;  /* 0x0000460000087ab9 */ /* 0x000fe20000000a00 */
[----:B------:R-:W-:Y:S01]  /*00a0*/  BSSY B0, `(.L_x_0) ;  /* 0x00001d5000007945 */ /* 0x000fe20003800000 */
[----:B0-----:R-:W-:-:S10]  /*00b0*/  ISETP.GE.AND P0, PT, R2, c[0x0][0x178], PT ;  /* 0x00005e0002007a0c */ /* 0x001fd40003f06270 */
[----:B------:R-:W-:Y:S05]  /*00c0*/  @P2 BRA `(.L_x_1) ;  /* 0x00001d2000002947 */ /* 0x000fea0003800000 */
[----:B------:R-:W-:Y:S02]  /*00d0*/  IMAD.MOV.U32 R122, RZ, RZ, c[0x0][0x160] ;  /* 0x00005800ff7a7624 */ /* 0x000fe400078e00ff */
[----:B------:R-:W-:-:S05]  /*00e0*/  IMAD.MOV.U32 R123, RZ, RZ, c[0x0][0x164] ;  /* 0x00005900ff7b7624 */ /* 0x000fca00078e00ff */
[----:B------:R-:W2:Y:S04]  /*00f0*/  LDG.E.U8.CONSTANT R118, [R122.64] ;  /* 0x000000087a767981 */ /* 0x000ea8000c1e9100 */
[----:B------:R-:W3:Y:S04]  /*0100*/  LDG.E.U8.CONSTANT R117, [R122.64+0x1] ;  /* 0x000001087a757981 */ /* 0x000ee8000c1e9100 */
[----:B------:R-:W4:Y:S04]  /*0110*/  LDG.E.U8.CONSTANT R116, [R122.64+0x2] ;  /* 0x000002087a747981 */ /* 0x000f28000c1e9100 */
[----:B------:R-:W5:Y:S04]  /*0120*/  LDG.E.U8.CONSTANT R115, [R122.64+0x3] ;  /* 0x000003087a737981 */ /* 0x000f68000c1e9100 */
[----:B------:R-:W2:Y:S04]  /*0130*/  LDG.E.U8.CONSTANT R114, [R122.64+0x4] ;  /* 0x000004087a727981 */ /* 0x000ea8000c1e9100 */
        /* <DEDUP_REMOVED lines=36> */
[----:B------:R-:W3:Y:S04]  /*0380*/  LDG.E.U8.CONSTANT R77, [R122.64+0x29] ;  /* 0x000029087a4d7981 */ /* 0x000ee8000c1e9100 */
[----:B------:R-:W4:Y:S04]  /*0390*/  LDG.E.U8.CONSTANT R76, [R122.64+0x2a] ;  /* 0x00002a087a4c7981 */ /* 0x000f28000c1e9100 */
[----:B------:R-:W5:Y:S04]  /*03a0*/  LDG.E.U8.CONSTANT R75, [R122.64+0x2b] ;  /* 0x00002b087a4b7981 */ /* 0x000f68000c1e9100 */
        /* <DEDUP_REMOVED lines=71> */
[----:B--2---:R0:W-:Y:S04]  /*0820*/  STS.U8 [RZ], R118 ;  /* 0x00000076ff007388 */ /* 0x0041e80000000000 */
[----:B---3--:R1:W-:Y:S04]  /*0830*/  STS.U8 [0x1], R117 ;  /* 0x00000175ff007388 */ /* 0x0083e80000000000 */
[----:B----4-:R2:W-:Y:S04]  /*0840*/  STS.U8 [0x2], R116 ;  /* 0x00000274ff007388 */ /* 0x0105e80000000000 */
[----:B-----5:R3:W-:Y:S04]  /*0850*/  STS.U8 [0x3], R115 ;  /* 0x00000373ff007388 */ /* 0x0207e80000000000 */
[----:B------:R4:W-:Y:S04]  /*0860*/  STS.U8 [0x4], R114 ;  /* 0x00000472ff007388 */ /* 0x0009e80000000000 */
        /* <DEDUP_REMOVED lines=79> */
[----:B------:R-:W5:Y:S04]  /*0d60*/  LDG.E.U8.CONSTANT R120, [R122.64+0x73] ;  /* 0x000073087a787981 */ /* 0x000f68000c1e9100 */
[----:B------:R-:W5:Y:S04]  /*0d70*/  LDG.E.U8.CONSTANT R119, [R122.64+0x74] ;  /* 0x000074087a777981 */ /* 0x000f68000c1e9100 */
[----:B0-----:R-:W5:Y:S04]  /*0d80*/  LDG.E.U8.CONSTANT R118, [R122.64+0x75] ;  /* 0x000075087a767981 */ /* 0x001f68000c1e9100 */
[----:B-1----:R-:W5:Y:S04]  /*0d90*/  LDG.E.U8.CONSTANT R117, [R122.64+0x76] ;  /* 0x000076087a757981 */ /* 0x002f68000c1e9100 */
[----:B--2---:R-:W2:Y:S04]  /*0da0*/  LDG.E.U8.CONSTANT R116, [R122.64+0x77] ;  /* 0x000077087a747981 */ /* 0x004ea8000c1e9100 */
[----:B---3--:R-:W3:Y:S04]  /*0db0*/  LDG.E.U8.CONSTANT R115, [R122.64+0x78] ;  /* 0x000078087a737981 */ /* 0x008ee8000c1e9100 */
[----:B----4-:R-:W3:Y:S04]  /*0dc0*/  LDG.E.U8.CONSTANT R114, [R122.64+0x79] ;  /* 0x000079087a727981 */ /* 0x010ee8000c1e9100 */
        /* <DEDUP_REMOVED lines=72> */
[----:B------:R-:W3:Y:S04]  /*1250*/  LDG.E.U8.CONSTANT R32, [R122.64+0xc2] ;  /* 0x0000c2087a207981 */ /* 0x000ee8000c1e9100 */
[----:B------:R-:W3:Y:S04]  /*1260*/  LDG.E.U8.CONSTANT R33, [R122.64+0xc3] ;  /* 0x0000c3087a217981 */ /* 0x000ee8000c1e9100 */
[----:B------:R-:W3:Y:S04]  /*1270*/  LDG.E.U8.CONSTANT R34, [R122.64+0xc4] ;  /* 0x0000c4087a227981 */ /* 0x000ee8000c1e9100 */
[----:B------:R-:W3:Y:S04]  /*1280*/  LDG.E.U8.CONSTANT R35, [R122.64+0xc5] ;  /* 0x0000c5087a237981 */ /* 0x000ee8000c1e9100 */
[----:B------:R-:W3:Y:S04]  /*1290*/  LDG.E.U8.CONSTANT R36, [R122.64+0xc6] ;  /* 0x0000c6087a247981 */ /* 0x000ee8000c1e9100 */
[----:B------:R-:W3:Y:S04]  /*12a0*/  LDG.E.U8.CONSTANT R37, [R122.64+0xc7] ;  /* 0x0000c7087a257981 */ /* 0x000ee8000c1e9100 */
[----:B------:R-:W-:Y:S04]  /*12b0*/  STS.U8 [0x31], R69 ;  /* 0x00003145ff007388 */ /* 0x000fe80000000000 */
[----:B------:R-:W-:Y:S04]  /*12c0*/  STS.U8 [0x32], R68 ;  /* 0x00003244ff007388 */ /* 0x000fe80000000000 */
[----:B------:R-:W-:Y:S04]  /*12d0*/  STS.U8 [0x33], R67 ;  /* 0x00003343ff007388 */ /* 0x000fe80000000000 */
        /* <DEDUP_REMOVED lines=28> */
[----:B------:R-:W4:Y:S04]  /*14a0*/  LDG.E.U8.CONSTANT R38, [R122.64+0xc8] ;  /* 0x0000c8087a267981 */ /* 0x000f28000c1e9100 */
[----:B0-----:R-:W4:Y:S04]  /*14b0*/  LDG.E.U8.CONSTANT R39, [R122.64+0xe7] ;  /* 0x0000e7087a277981 */ /* 0x001f28000c1e9100 */
[----:B-1----:R-:W4:Y:S04]  /*14c0*/  LDG.E.U8.CONSTANT R40, [R122.64+0xc9] ;  /* 0x0000c9087a287981 */ /* 0x002f28000c1e9100 */
[----:B------:R-:W4:Y:S04]  /*14d0*/  LDG.E.U8.CONSTANT R41, [R122.64+0xca] ;  /* 0x0000ca087a297981 */ /* 0x000f28000c1e9100 */
        /* <DEDUP_REMOVED lines=28> */
[----:B-----5:R0:W-:Y:S04]  /*16a0*/  STS.U8 [0x73], R120 ;  /* 0x00007378ff007388 */ /* 0x0201e80000000000 */
[----:B------:R0:W-:Y:S04]  /*16b0*/  STS.U8 [0x74], R119 ;  /* 0x00007477ff007388 */ /* 0x0001e80000000000 */
[----:B------:R0:W-:Y:S04]  /*16c0*/  STS.U8 [0x75], R118 ;  /* 0x00007576ff007388 */ /* 0x0001e80000000000 */
[----:B------:R0:W-:Y:S04]  /*16d0*/  STS.U8 [0x76], R117 ;  /* 0x00007675ff007388 */ /* 0x0001e80000000000 */
[----:B--2---:R0:W-:Y:S04]  /*16e0*/  STS.U8 [0x77], R116 ;  /* 0x00007774ff007388 */ /* 0x0041e80000000000 */
[----:B---3--:R0:W-:Y:S04]  /*16f0*/  STS.U8 [0x78], R115 ;  /* 0x00007873ff007388 */ /* 0x0081e80000000000 */
        /* <DEDUP_REMOVED lines=79> */
[----:B----4-:R0:W-:Y:S04]  /*1bf0*/  STS.U8 [0xc8], R38 ;  /* 0x0000c826ff007388 */ /* 0x0101e80000000000 */
        /* <DEDUP_REMOVED lines=30> */
[----:B------:R0:W-:Y:S02]  /*1de0*/  STS.U8 [0xe6], R69 ;  /* 0x0000e645ff007388 */ /* 0x0001e40000000000 */
.L_x_1:
[----:B------:R-:W-:Y:S05]  /*1df0*/  BSYNC B0 ;  /* 0x0000000000007941 */ /* 0x000fea0003800000 */
.L_x_0:
[----:B------:R-:W-:Y:S06]  /*1e00*/  BAR.SYNC.DEFER_BLOCKING 0x0 ;  /* 0x0000000000007b1d */ /* 0x000fec0000010000 */
[----:B------:R-:W-:Y:S05]  /*1e10*/  @P0 EXIT ;  /* 0x000000000000094d */ /* 0x000fea0003800000 */
[C-C-:B0-----:R-:W-:Y:S02]  /*1e20*/  IMAD R22, R3.reuse, c[0x0][0x0], R0.reuse ;  /* 0x0000000003167a24 */ /* 0x141fe400078e0200 */
[----:B------:R-:W-:-:S02]  /*1e30*/  IMAD R23, R3, 0x10, R0 ;  /* 0x0000001003177824 */ /* 0x000fc400078e0200 */
[----:B------:R-:W-:Y:S02]  /*1e40*/  IMAD.MOV.U32 R32, RZ, RZ, R2 ;  /* 0x000000ffff207224 */ /* 0x000fe400078e0002 */
.L_x_19:
[----:B------:R-:W-:Y:S01]  /*1e50*/  BSSY B0, `(.L_x_2) ;  /* 0x00004ec000007945 */ /* 0x000fe20003800000 */
[----:B01----:R-:W-:Y:S05]  /*1e60*/  @P2 BRA `(.L_x_3) ;  /* 0x00004ea000002947 */ /* 0x003fea0003800000 */
[----:B------:R-:W0:Y:S01]  /*1e70*/  S2R R0, SR_LANEID ;  /* 0x0000000000007919 */ /* 0x000e220000000000 */
[----:B------:R-:W-:Y:S01]  /*1e80*/  VOTEU.ANY UR4, UPT, PT ;  /* 0x0000000000047886 */ /* 0x000fe200038e0100 */
[----:B------:R-:W-:Y:S01]  /*1e90*/  IMAD.MOV.U32 R2, RZ, RZ, c[0x0][0x168] ;  /* 0x00005a00ff027624 */ /* 0x000fe200078e00ff */
[----:B------:R-:W-:Y:S01]  /*1ea0*/  UFLO.U32 UR5, UR4 ;  /* 0x00000004000572bd */ /* 0x000fe200080e0000 */
[----:B------:R-:W-:Y:S01]  /*1eb0*/  IMAD.MOV.U32 R3, RZ, RZ, c[0x0][0x16c] ;  /* 0x00005b00ff037624 */ /* 0x000fe200078e00ff */
[----:B------:R-:W-:Y:S01]  /*1ec0*/  UPOPC UR6, UR4 ;  /* 0x00000004000672bf */ /* 0x000fe20008000000 */
[----:B------:R-:W1:Y:S02]  /*1ed0*/  LDS.U8 R6, [0x1] ;  /* 0x00000100ff067984 */ /* 0x000e640000000000 */
[----:B------:R-:W-:Y:S02]  /*1ee0*/  UMOV UR4, URZ ;  /* 0x0000003f00047c82 */ /* 0x000fe40008000000 */
[----:B------:R-:W-:Y:S01]  /*1ef0*/  UIMAD.WIDE.U32 UR6, UR6, 0x1, URZ ;  /* 0x00000001060678a5 */ /* 0x000fe2000f8e003f */
[----:B------:R-:W-:Y:S03]  /*1f00*/  LDS.U8 R9, [0x4] ;  /* 0x00000400ff097984 */ /* 0x000fe60000000000 */
[----:B------:R-:W-:Y:S01]  /*1f10*/  UIADD3 UR4, UR7, UR4, URZ ;  /* 0x0000000407047290 */ /* 0x000fe2000fffe03f */
[----:B------:R-:W-:Y:S01]  /*1f20*/  LDS.U8 R36, [0xe] ;  /* 0x00000e00ff247984 */ /* 0x000fe20000000000 */
[----:B------:R-:W-:-:S02]  /*1f30*/  IMAD.U32 R5, RZ, RZ, UR7 ;  /* 0x00000007ff057e24 */ /* 0x000fc4000f8e00ff */
[----:B------:R-:W-:Y:S01]  /*1f40*/  IMAD.U32 R4, RZ, RZ, UR6 ;  /* 0x00000006ff047e24 */ /* 0x000fe2000f8e00ff */
[----:B------:R-:W-:Y:S01]  /*1f50*/  LDS.U8 R8, [0x3] ;  /* 0x00000300ff087984 */ /* 0x000fe20000000000 */
[----:B------:R-:W-:-:S03]  /*1f60*/  IMAD.U32 R5, RZ, RZ, UR4 ;  /* 0x00000004ff057e24 */ /* 0x000fc6000f8e00ff */
[----:B------:R-:W-:Y:S01]  /*1f70*/  LDS.U8 R21, [0x1b] ;  /* 0x00001b00ff157984 */ /* 0x000fe20000000000 */
[----:B0-----:R-:W-:-:S03]  /*1f80*/  ISETP.EQ.U32.AND P0, PT, R0, UR5, PT ;  /* 0x0000000500007c0c */ /* 0x001fc6000bf02070 */
[----:B------:R-:W0:Y:S04]  /*1f90*/  LDS.U8 R0, [RZ] ;  /* 0x00000000ff007984 */ /* 0x000e280000000000 */
[----:B------:R-:W-:Y:S04]  /*1fa0*/  LDS.U8 R24, [0x1c] ;  /* 0x00001c00ff187984 */ /* 0x000fe80000000000 */
[----:B------:R-:W-:Y:S04]  /*1fb0*/  LDS.U8 R7, [0x2] ;  /* 0x00000200ff077984 */ /* 0x000fe80000000000 */
[----:B------:R-:W-:Y:S04]  /*1fc0*/  @P0 RED.E.ADD.64.STRONG.GPU [R2.64], R4 ;  /* 0x000000040200098e */ /* 0x000fe8000c10e588 */
[----:B------:R-:W2:Y:S04]  /*1fd0*/  LDS.U8 R2, [0x15] ;  /* 0x00001500ff027984 */ /* 0x000ea80000000000 */
[----:B------:R-:W3:Y:S04]  /*1fe0*/  LDS.U8 R3, [0x16] ;  /* 0x00001600ff037984 */ /* 0x000ee80000000000 */
[----:B------:R-:W-:Y:S04]  /*1ff0*/  LDS.U8 R4, [0x17] ;  /* 0x00001700ff047984 */ /* 0x000fe80000000000 */
[----:B------:R-:W-:Y:S04]  /*2000*/  LDS.U8 R5, [0x18] ;  /* 0x00001800ff057984 */ /* 0x000fe80000000000 */
[----:B-1----:R-:W-:Y:S04]  /*2010*/  STS.U8 [0xe9], R6 ;  /* 0x0000e906ff007388 */ /* 0x002fe80000000000 */
[----:B------:R-:W-:Y:S04]  /*2020*/  LDS.U8 R6, [0x28] ;  /* 0x00002800ff067984 */ /* 0x000fe80000000000 */
[----:B0-----:R-:W-:Y:S04]  /*2030*/  STS.U8 [0xe8], R0 ;  /* 0x0000e800ff007388 */ /* 0x001fe80000000000 */
[----:B------:R-:W0:Y:S04]  /*2040*/  LDS.U8 R0, [0x27] ;  /* 0x00002700ff007984 */ /* 0x000e280000000000 */
[----:B------:R-:W-:Y:S04]  /*2050*/  LDS.U8 R10, [0x5] ;  /* 0x00000500ff0a7984 */ /* 0x000fe80000000000 */
[----:B------:R-:W-:Y:S04]  /*2060*/  LDS.U8 R11, [0x6] ;  /* 0x00000600ff0b7984 */ /* 0x000fe80000000000 */
[----:B--2---:R-:W-:Y:S04]  /*2070*/  STS.U8 [0xfd], R2 ;  /* 0x0000fd02ff007388 */ /* 0x004fe80000000000 */
[----:B------:R-:W1:Y:S04]  /*2080*/  LDS.U8 R2, [0x29] ;  /* 0x00002900ff027984 */ /* 0x000e680000000000 */
[----:B---3--:R-:W-:Y:S04]  /*2090*/  STS.U8 [0xfe], R3 ;  /* 0x0000fe03ff007388 */ /* 0x008fe80000000000 */
[----:B------:R-:W2:Y:S04]  /*20a0*/  LDS.U8 R12, [0x7] ;  /* 0x00000700ff0c7984 */ /* 0x000ea80000000000 */
[----:B------:R-:W3:Y:S04]  /*20b0*/  LDS.U8 R13, [0x8] ;  /* 0x00000800ff0d7984 */ /* 0x000ee80000000000 */
[----:B------:R-:W4:Y:S04]  /*20c0*/  LDS.U8 R14, [0x9] ;  /* 0x00000900ff0e7984 */ /* 0x000f280000000000 */
[----:B------:R-:W5:Y:S04]  /*20d0*/  LDS.U8 R15, [0xa] ;  /* 0x00000a00ff0f7984 */ /* 0x000f680000000000 */
[----:B0-----:R-:W-:Y:S04]  /*20e0*/  STS.U8 [0x10f], R0 ;  /* 0x00010f00ff007388 */ /* 0x001fe80000000000 */
[----:B------:R-:W0:Y:S04]  /*20f0*/  LDS.U8 R16, [0xb] ;  /* 0x00000b00ff107984 */ /* 0x000e280000000000 */
        /* <DEDUP_REMOVED lines=22> */
[----:B------:R-:W-:Y:S04]  /*2260*/  STS.U8 [0xff], R4 ;  /* 0x0000ff04ff007388 */ /* 0x000fe80000000000 */
[----:B------:R-:W-:Y:S04]  /*2270*/  STS.U8 [0x100], R5 ;  /* 0x00010005ff007388 */ /* 0x000fe80000000000 */
[----:B-1----:R-:W-:Y:S04]  /*2280*/  STS.U8 [0x111], R2 ;  /* 0x00011102ff007388 */ /* 0x002fe80000000000 */
[----:B------:R-:W1:Y:S04]  /*2290*/  LDS.U8 R4, [0x2b] ;  /* 0x00002b00ff047984 */ /* 0x000e680000000000 */
[----:B------:R-:W0:Y:S04]  /*22a0*/  LDS.U8 R5, [0x2c] ;  /* 0x00002c00ff057984 */ /* 0x000e280000000000 */
[----:B------:R-:W-:Y:S04]  /*22b0*/  STS.U8 [0x110], R6 ;  /* 0x00011006ff007388 */ /* 0x000fe80000000000 */
[----:B------:R-:W0:Y:S04]  /*22c0*/  LDS.U8 R2, [0x50] ;  /* 0x00005000ff027984 */ /* 0x000e280000000000 */
[----:B------:R-:W-:Y:S04]  /*22d0*/  STS.U8 [0xec], R9 ;  /* 0x0000ec09ff007388 */ /* 0x000fe80000000000 */
[----:B------:R-:W0:Y:S04]  /*22e0*/  LDS.U8 R6, [0x4f] ;  /* 0x00004f00ff067984 */ /* 0x000e280000000000 */
[----:B------:R-:W0:Y:S04]  /*22f0*/  LDS.U8 R9, [0x2f] ;  /* 0x00002f00ff097984 */ /* 0x000e280000000000 */
[----:B------:R-:W-:Y:S04]  /*2300*/  STS.U8 [0xf6], R36 ;  /* 0x0000f624ff007388 */ /* 0x000fe80000000000 */
[----:B------:R-:W0:Y:S04]  /*2310*/  LDS.U8 R36, [0x36] ;  /* 0x00003600ff247984 */ /* 0x000e280000000000 */
[----:B------:R-:W-:Y:S04]  /*2320*/  STS.U8 [0xeb], R8 ;  /* 0x0000eb08ff007388 */ /* 0x000fe80000000000 */
[----:B------:R-:W0:Y:S04]  /*2330*/  LDS.U8 R8, [0x2e] ;  /* 0x00002e00ff087984 */ /* 0x000e280000000000 */
[----:B------:R-:W-:Y:S04]  /*2340*/  STS.U8 [0x103], R21 ;  /* 0x00010315ff007388 */ /* 0x000fe80000000000 */
[----:B------:R-:W-:Y:S04]  /*2350*/  STS.U8 [0x104], R24 ;  /* 0x00010418ff007388 */ /* 0x000fe80000000000 */
[----:B------:R-:W-:Y:S04]  /*2360*/  STS.U8 [0xea], R7 ;  /* 0x0000ea07ff007388 */ /* 0x000fe80000000000 */
[----:B------:R-:W-:Y:S04]  /*2370*/  STS.U8 [0xed], R10 ;  /* 0x0000ed0aff007388 */ /* 0x000fe80000000000 */
[----:B------:R-:W-:Y:S04]  /*2380*/  STS.U8 [0xee], R11 ;  /* 0x0000ee0bff007388 */ /* 0x000fe80000000000 */
[----:B--2---:R-:W-:Y:S04]  /*2390*/  STS.U8 [0xef], R12 ;  /* 0x0000ef0cff007388 */ /* 0x004fe80000000000 */
[----:B---3--:R-:W-:Y:S04]  /*23a0*/  STS.U8 [0xf0], R13 ;  /* 0x0000f00dff007388 */ /* 0x008fe80000000000 */
[----:B----4-:R-:W-:Y:S04]  /*23b0*/  STS.U8 [0xf1], R14 ;  /* 0x0000f10eff007388 */ /* 0x010fe80000000000 */
[----:B-----5:R-:W-:Y:S04]  /*23c0*/  STS.U8 [0xf2], R15 ;  /* 0x0000f20fff007388 */ /* 0x020fe80000000000 */
[----:B0-----:R-:W-:Y:S04]  /*23d0*/  STS.U8 [0xf3], R16 ;  /* 0x0000f310ff007388 */ /* 0x001fe80000000000 */
[----:B------:R-:W-:Y:S04]  /*23e0*/  STS.U8 [0xf4], R17 ;  /* 0x0000f411ff007388 */ /* 0x000fe80000000000 */
[----:B------:R-:W-:Y:S04]  /*23f0*/  STS.U8 [0xf5], R18 ;  /* 0x0000f512ff007388 */ /* 0x000fe80000000000 */
[----:B------:R-:W-:Y:S04]  /*2400*/  STS.U8 [0xf7], R37 ;  /* 0x0000f725ff007388 */ /* 0x000fe80000000000 */
[----:B------:R-:W-:Y:S04]  /*2410*/  STS.U8 [0xf8], R38 ;  /* 0x0000f826ff007388 */ /* 0x000fe80000000000 */
[----:B------:R-:W-:Y:S04]  /*2420*/  STS.U8 [0xf9], R39 ;  /* 0x0000f927ff007388 */ /* 0x000fe80000000000 */
[----:B------:R-:W-:Y:S04]  /*2430*/  STS.U8 [0xfa], R40 ;  /* 0x0000fa28ff007388 */ /* 0x000fe80000000000 */
[----:B------:R-:W-:Y:S04]  /*2440*/  STS.U8 [0x10a], R30 ;  /* 0x00010a1eff007388 */ /* 0x000fe80000000000 */
[----:B------:R-:W-:Y:S04]  /*2450*/  STS.U8 [0x10b], R31 ;  /* 0x00010b1fff007388 */ /* 0x000fe80000000000 */
[----:B------:R-:W0:Y:S04]  /*2460*/  LDS.U8 R21, [0x43] ;  /* 0x00004300ff157984 */ /* 0x000e280000000000 */
[----:B------:R-:W2:Y:S04]  /*2470*/  LDS.U8 R24, [0x44] ;  /* 0x00004400ff187984 */ /* 0x000ea80000000000 */
[----:B------:R-:W-:Y:S04]  /*2480*/  STS.U8 [0x112], R3 ;  /* 0x00011203ff007388 */ /* 0x000fe80000000000 */
[----:B------:R-:W-:Y:S04]  /*2490*/  STS.U8 [0x125], R0 ;  /* 0x00012500ff007388 */ /* 0x000fe80000000000 */
[----:B------:R-:W3:Y:S04]  /*24a0*/  LDS.U8 R7, [0x2d] ;  /* 0x00002d00ff077984 */ /* 0x000ee80000000000 */
[----:B------:R-:W4:Y:S04]  /*24b0*/  LDS.U8 R10, [0x30] ;  /* 0x00003000ff0a7984 */ /* 0x000f280000000000 */
[----:B------:R-:W5:Y:S04]  /*24c0*/  LDS.U8 R11, [0x31] ;  /* 0x00003100ff0b7984 */ /* 0x000f680000000000 */
        /* <DEDUP_REMOVED lines=39> */
[----:B-1----:R-:W-:Y:S04]  /*2740*/  STS.U8 [0x113], R4 ;  /* 0x00011304ff007388 */ /* 0x002fe80000000000 */
[----:B------:R-:W-:Y:S04]  /*2750*/  STS.U8 [0x114], R5 ;  /* 0x00011405ff007388 */ /* 0x000fe80000000000 */
[----:B------:R-:W-:Y:S04]  /*2760*/  STS.U8 [0x138], R2 ;  /* 0x00013802ff007388 */ /* 0x000fe80000000000 */
[----:B------:R-:W1:Y:S04]  /*2770*/  LDS.U8 R4, [0x53] ;  /* 0x00005300ff047984 */ /* 0x000e680000000000 */
[----:B------:R-:W-:Y:S04]  /*2780*/  STS.U8 [0x137], R6 ;  /* 0x00013706ff007388 */ /* 0x000fe80000000000 */
[----:B------:R-:W1:Y:S04]  /*2790*/  LDS.U8 R5, [0x54] ;  /* 0x00005400ff057984 */ /* 0x000e680000000000 */
[----:B------:R-:W1:Y:S04]  /*27a0*/  LDS.U8 R2, [0x77] ;  /* 0x00007700ff027984 */ /* 0x000e680000000000 */
[----:B------:R-:W-:Y:S04]  /*27b0*/  STS.U8 [0x117], R9 ;  /* 0x00011709ff007388 */ /* 0x000fe80000000000 */
[----:B------:R-:W1:Y:S04]  /*27c0*/  LDS.U8 R6, [0x65] ;  /* 0x00006500ff067984 */ /* 0x000e680000000000 */
[----:B------:R-:W1:Y:S04]  /*27d0*/  LDS.U8 R9, [0x57] ;  /* 0x00005700ff097984 */ /* 0x000e680000000000 */
[----:B------:R-:W-:Y:S04]  /*27e0*/  STS.U8 [0x11e], R36 ;  /* 0x00011e24ff007388 */ /* 0x000fe80000000000 */
[----:B------:R-:W1:Y:S04]  /*27f0*/  LDS.U8 R36, [0x5e] ;  /* 0x00005e00ff247984 */ /* 0x000e680000000000 */
[----:B------:R-:W-:Y:S04]  /*2800*/  STS.U8 [0x116], R8 ;  /* 0x00011608ff007388 */ /* 0x000fe80000000000 */
[----:B------:R-:W1:Y:S04]  /*2810*/  LDS.U8 R8, [0x56] ;  /* 0x00005600ff087984 */ /* 0x000e680000000000 */
[----:B0-----:R-:W-:Y:S04]  /*2820*/  STS.U8 [0x12b], R21 ;  /* 0x00012b15ff007388 */ /* 0x001fe80000000000 */
[----:B--2---:R-:W-:Y:S04]  /*2830*/  STS.U8 [0x12c], R24 ;  /* 0x00012c18ff007388 */ /* 0x004fe80000000000 */
[----:B---3--:R-:W-:Y:S04]  /*2840*/  STS.U8 [0x115], R7 ;  /* 0x00011507ff007388 */ /* 0x008fe80000000000 */
[----:B----4-:R-:W-:Y:S04]  /*2850*/  STS.U8 [0x118], R10 ;  /* 0x0001180aff007388 */ /* 0x010fe80000000000 */
[----:B-----5:R-:W-:Y:S04]  /*2860*/  STS.U8 [0x119], R11 ;  /* 0x0001190bff007388 */ /* 0x020fe80000000000 */
        /* <DEDUP_REMOVED lines=62> */
[----:B------:R-:W-:Y:S04]  /*2c50*/  STS.U8 [0x14d], R6 ;  /* 0x00014d06ff007388 */ /* 0x000fe80000000000 */
[----:B------:R-:W1:Y:S04]  /*2c60*/  LDS.U8 R4, [0x7a] ;  /* 0x00007a00ff047984 */ /* 0x000e680000000000 */
        /* <DEDUP_REMOVED lines=148> */
[----:B------:R-:W-:Y:S04]  /*35b0*/  LDS.U8 R42, [0xb4] ;  /* 0x0000b400ff2a7984 */ /* 0x000fe80000000000 */
[----:B------:R-:W2:Y:S04]  /*35c0*/  LDS.U8 R19, [0xb9] ;  /* 0x0000b900ff137984 */ /* 0x000ea80000000000 */
[----:B------:R-:W3:Y:S04]  /*35d0*/  LDS.U8 R20, [0xba] ;  /* 0x0000ba00ff147984 */ /* 0x000ee80000000000 */
[----:B-1----:R-:W-:Y:S04]  /*35e0*/  STS.U8 [0x189], R2 ;  /* 0x00018902ff007388 */ /* 0x002fe80000000000 */
[----:B------:R-:W-:Y:S04]  /*35f0*/  STS.U8 [0x18a], R4 ;  /* 0x00018a04ff007388 */ /* 0x000fe80000000000 */
[----:B------:R-:W-:Y:S04]  /*3600*/  STS.U8 [0x18b], R5 ;  /* 0x00018b05ff007388 */ /* 0x000fe80000000000 */
[----:B------:R-:W-:Y:S04]  /*3610*/  STS.U8 [0x18c], R6 ;  /* 0x00018c06ff007388 */ /* 0x000fe80000000000 */
[----:B------:R1:W-:Y:S04]  /*3620*/  STS.U8 [0x18f], R9 ;  /* 0x00018f09ff007388 */ /* 0x0003e80000000000 */
[----:B------:R0:W-:Y:S01]  /*3630*/  STS.U8 [0x196], R36 ;  /* 0x00019624ff007388 */ /* 0x0001e20000000000 */
[----:B-1----:R-:W-:-:S03]  /*3640*/  IADD3 R9, P0, R32, c[0x0][0x170], RZ ;  /* 0x00005c0020097a10 */ /* 0x002fc60007f1e0ff */
[----:B------:R1:W-:Y:S01]  /*3650*/  STS.U8 [0x18e], R8 ;  /* 0x00018e08ff007388 */ /* 0x0003e20000000000 */
[----:B0-----:R-:W-:-:S03]  /*3660*/  LEA.HI.X.SX32 R36, R32, c[0x0][0x174], 0x1, P0 ;  /* 0x00005d0020247a11 */ /* 0x001fc600000f0eff */
[----:B------:R0:W-:Y:S01]  /*3670*/  STS.U8 [0x1a3], R21 ;  /* 0x0001a315ff007388 */ /* 0x0001e20000000000 */
[----:B-1----:R-:W-:-:S03]  /*3680*/  SHF.R.U64 R8, R9, 0x8, R36 ;  /* 0x0000000809087819 */ /* 0x002fc60000001224 */
[----:B--2---:R1:W-:Y:S01]  /*3690*/  STS.U8 [0x1a4], R24 ;  /* 0x0001a418ff007388 */ /* 0x0043e20000000000 */
[----:B0-----:R-:W-:-:S03]  /*36a0*/  SHF.R.U64 R21, R9, 0x18, R36 ;  /* 0x0000001809157819 */ /* 0x001fc60000001224 */
[----:B---3--:R-:W-:Y:S04]  /*36b0*/  STS.U8 [0x18d], R7 ;  /* 0x00018d07ff007388 */ /* 0x008fe80000000000 */
[----:B----4-:R-:W-:Y:S01]  /*36c0*/  STS.U8 [0x190], R10 ;  /* 0x0001900aff007388 */ /* 0x010fe20000000000 */
[----:B-1----:R-:W-:-:S03]  /*36d0*/  SHF.R.U64 R24, R9, 0x10, R36 ;  /* 0x0000001009187819 */ /* 0x002fc60000001224 */
        /* <DEDUP_REMOVED lines=19> */
[----:B------:R-:W1:Y:S04]  /*3810*/  LDS.U8 R2, [0xc9] ;  /* 0x0000c900ff027984 */ /* 0x000e680000000000 */
[----:B------:R-:W2:Y:S04]  /*3820*/  LDS.U8 R4, [0xca] ;  /* 0x0000ca00ff047984 */ /* 0x000ea80000000000 */
        /* <DEDUP_REMOVED lines=37> */
[----:B------:R1:W-:Y:S04]  /*3a80*/  STS.U8 [0x19b], R41 ;  /* 0x00019b29ff007388 */ /* 0x0003e80000000000 */
[----:B------:R2:W-:Y:S04]  /*3a90*/  STS.U8 [0x1a1], R19 ;  /* 0x0001a113ff007388 */ /* 0x0005e80000000000 */
[----:B------:R3:W-:Y:S01]  /*3aa0*/  STS.U8 [0x1a2], R20 ;  /* 0x0001a214ff007388 */ /* 0x0007e20000000000 */
[----:B-1----:R-:W-:-:S02]  /*3ab0*/  SHF.R.U32.HI R41, RZ, 0x10, R36 ;  /* 0x00000010ff297819 */ /* 0x002fc40000011624 */
[--C-:B--2---:R-:W-:Y:S01]  /*3ac0*/  SHF.R.U32.HI R19, RZ, 0x18, R36.reuse ;  /* 0x00000018ff137819 */ /* 0x104fe20000011624 */
[----:B------:R-:W-:Y:S01]  /*3ad0*/  STS.U8 [0x19c], R42 ;  /* 0x00019c2aff007388 */ /* 0x000fe20000000000 */
[----:B---3--:R-:W-:-:S03]  /*3ae0*/  SHF.R.U32.HI R20, RZ, 0x8, R36 ;  /* 0x00000008ff147819 */ /* 0x008fc60000011624 */
[----:B------:R-:W-:Y:S04]  /*3af0*/  STS.U8 [0x1d4], R36 ;  /* 0x0001d424ff007388 */ /* 0x000fe80000000000 */
[----:B------:R-:W-:Y:S04]  /*3b00*/  STS.U8 [0x1d3], R21 ;  /* 0x0001d315ff007388 */ /* 0x000fe80000000000 */
[----:B------:R-:W-:Y:S04]  /*3b10*/  STS.U8 [0x1d5], R20 ;  /* 0x0001d514ff007388 */ /* 0x000fe80000000000 */
[----:B------:R-:W-:Y:S04]  /*3b20*/  STS.U8 [0x1d6], R41 ;  /* 0x0001d629ff007388 */ /* 0x000fe80000000000 */
[----:B------:R-:W-:Y:S04]  /*3b30*/  STS.U8 [0x1d7], R19 ;  /* 0x0001d713ff007388 */ /* 0x000fe80000000000 */
[----:B0-----:R-:W-:Y:S04]  /*3b40*/  STS.U8 [0x1b0], R0 ;  /* 0x0001b000ff007388 */ /* 0x001fe80000000000 */
[----:B------:R-:W-:Y:S04]  /*3b50*/  STS.U8 [0x1b1], R2 ;  /* 0x0001b102ff007388 */ /* 0x000fe80000000000 */
[----:B------:R-:W-:Y:S04]  /*3b60*/  STS.U8 [0x1b2], R4 ;  /* 0x0001b204ff007388 */ /* 0x000fe80000000000 */
[----:B------:R-:W-:Y:S04]  /*3b70*/  STS.U8 [0x1b3], R5 ;  /* 0x0001b305ff007388 */ /* 0x000fe80000000000 */
        /* <DEDUP_REMOVED lines=20> */
[----:B------:R0:W-:Y:S04]  /*3cc0*/  STS.U8 [0x1d2], R24 ;  /* 0x0001d218ff007388 */ /* 0x0001e80000000000 */
[----:B------:R1:W-:Y:S04]  /*3cd0*/  STS.U8 [0x1b8], R25 ;  /* 0x0001b819ff007388 */ /* 0x0003e80000000000 */
[----:B------:R2:W-:Y:S01]  /*3ce0*/  STS.U8 [0x1b9], R26 ;  /* 0x0001b91aff007388 */ /* 0x0005e20000000000 */
[----:B0-----:R-:W-:-:S03]  /*3cf0*/  IMAD.MOV.U32 R24, RZ, RZ, 0x3c6ef372 ;  /* 0x3c6ef372ff187424 */ /* 0x001fc600078e00ff */
[----:B------:R0:W-:Y:S01]  /*3d00*/  STS.U8 [0x1ba], R27 ;  /* 0x0001ba1bff007388 */ /* 0x0001e20000000000 */
[----:B-1----:R-:W-:-:S03]  /*3d10*/  IMAD.MOV.U32 R25, RZ, RZ, -0x5ab00ac6 ;  /* 0xa54ff53aff197424 */ /* 0x002fc600078e00ff */
[----:B------:R1:W-:Y:S01]  /*3d20*/  STS.U8 [0x1bb], R28 ;  /* 0x0001bb1cff007388 */ /* 0x0003e20000000000 */
[----:B--2---:R-:W-:-:S03]  /*3d30*/  IMAD.MOV.U32 R26, RZ, RZ, 0x510e527f ;  /* 0x510e527fff1a7424 */ /* 0x004fc600078e00ff */
[----:B------:R2:W-:Y:S01]  /*3d40*/  STS.U8 [0x1bc], R29 ;  /* 0x0001bc1dff007388 */ /* 0x0005e20000000000 */
[----:B0-----:R-:W-:-:S03]  /*3d50*/  IMAD.MOV.U32 R27, RZ, RZ, -0x64fa9774 ;  /* 0x9b05688cff1b7424 */ /* 0x001fc600078e00ff */
[----:B------:R0:W-:Y:S01]  /*3d60*/  STS.U8 [0x1bf], R33 ;  /* 0x0001bf21ff007388 */ /* 0x0001e20000000000 */
[----:B-1----:R-:W-:-:S03]  /*3d70*/  IMAD.MOV.U32 R28, RZ, RZ, 0x1f83d9ab ;  /* 0x1f83d9abff1c7424 */ /* 0x002fc600078e00ff */
[----:B------:R1:W-:Y:S01]  /*3d80*/  STS.U8 [0x1c0], R34 ;  /* 0x0001c022ff007388 */ /* 0x0003e20000000000 */
[----:B--2---:R-:W-:-:S03]  /*3d90*/  IMAD.MOV.U32 R29, RZ, RZ, 0x5be0cd19 ;  /* 0x5be0cd19ff1d7424 */ /* 0x004fc600078e00ff */
[----:B------:R2:W-:Y:S01]  /*3da0*/  STS.U8 [0x1c1], R35 ;  /* 0x0001c123ff007388 */ /* 0x0005e20000000000 */
[----:B0-----:R-:W-:Y:S02]  /*3db0*/  IMAD.MOV.U32 R33, RZ, RZ, RZ ;  /* 0x000000ffff217224 */ /* 0x001fe400078e00ff */
[----:B-1----:R-:W-:Y:S02]  /*3dc0*/  IMAD.MOV.U32 R34, RZ, RZ, 0x6a09e667 ;  /* 0x6a09e667ff227424 */ /* 0x002fe400078e00ff */
[----:B--2---:R-:W-:Y:S02]  /*3dd0*/  IMAD.MOV.U32 R35, RZ, RZ, -0x4498517b ;  /* 0xbb67ae85ff237424 */ /* 0x004fe400078e00ff */
.L_x_5:
[----:B0-----:R0:W-:Y:S01]  /*3de0*/  STL.128 [R1], RZ ;  /* 0x000000ff01007387 */ /* 0x0011e20000100c00 */
[----:B------:R-:W-:Y:S01]  /*3df0*/  IMAD.MOV.U32 R2, RZ, RZ, 0x40 ;  /* 0x00000040ff027424 */ /* 0x000fe200078e00ff */
[C---:B------:R-:W-:Y:S01]  /*3e00*/  ISETP.NE.AND P1, PT, R33.reuse, 0x3, PT ;  /* 0x000000032100780c */ /* 0x040fe20003f25270 */
[----:B------:R-:W-:Y:S01]  /*3e10*/  IMAD.MOV.U32 R3, RZ, RZ, R1 ;  /* 0x000000ffff037224 */ /* 0x000fe200078e0001 */
[----:B------:R0:W-:Y:S01]  /*3e20*/  STL.128 [R1+0x10], RZ ;  /* 0x000010ff01007387 */ /* 0x0001e20000100c00 */
[----:B------:R-:W-:-:S02]  /*3e30*/  LEA R0, R33, 0xe8, 0x6 ;  /* 0x000000e821007811 */ /* 0x000fc400078e30ff */
[----:B------:R-:W-:Y:S01]  /*3e40*/  SEL R21, R2, 0x30, P1 ;  /* 0x0000003002157807 */ /* 0x000fe20000800000 */
[----:B------:R0:W-:Y:S01]  /*3e50*/  STL.128 [R1+0x20], RZ ;  /* 0x000020ff01007387 */ /* 0x0001e20000100c00 */
[----:B------:R-:W-:-:S03]  /*3e60*/  IADD3 R0, R0, 0x3, RZ ;  /* 0x0000000300007810 */ /* 0x000fc60007ffe0ff */
[----:B------:R0:W-:Y:S01]  /*3e70*/  STL.128 [R1+0x30], RZ ;  /* 0x000030ff01007387 */ /* 0x0001e20000100c00 */
[----:B------:R-:W-:-:S04]  /*3e80*/  IMAD.MOV.U32 R2, RZ, RZ, R21 ;  /* 0x000000ffff027224 */ /* 0x000fc800078e0015 */
.L_x_4:
[----:B------:R-:W-:Y:S01]  /*3e90*/  LDS.U8 R6, [R0+-0x2] ;  /* 0xfffffe0000067984 */ /* 0x000fe20000000000 */
[----:B------:R-:W-:-:S03]  /*3ea0*/  IADD3 R2, R2, -0x4, RZ ;  /* 0xfffffffc02027810 */ /* 0x000fc60007ffe0ff */
[----:B------:R-:W1:Y:S01]  /*3eb0*/  LDS.U8 R7, [R0+-0x3] ;  /* 0xfffffd0000077984 */ /* 0x000e620000000000 */
[----:B------:R-:W-:-:S03]  /*3ec0*/  ISETP.NE.AND P0, PT, R2, RZ, PT ;  /* 0x000000ff0200720c */ /* 0x000fc60003f05270 */
[----:B------:R-:W2:Y:S04]  /*3ed0*/  LDS.U8 R5, [R0+-0x1] ;  /* 0xffffff0000057984 */ /* 0x000ea80000000000 */
[----:B------:R3:W4:Y:S02]  /*3ee0*/  LDS.U8 R4, [R0] ;  /* 0x0000000000047984 */ /* 0x0007240000000000 */
[----:B---3--:R-:W-:Y:S02]  /*3ef0*/  IADD3 R0, R0, 0x4, RZ ;  /* 0x0000000400007810 */ /* 0x008fe40007ffe0ff */
[----:B-1----:R-:W-:-:S04]  /*3f00*/  PRMT R6, R6, 0x7604, R7 ;  /* 0x0000760406067816 */ /* 0x002fc80000000007 */
[----:B--2---:R-:W-:-:S04]  /*3f10*/  PRMT R5, R5, 0x7054, R6 ;  /* 0x0000705405057816 */ /* 0x004fc80000000006 */
[----:B----4-:R-:W-:-:S05]  /*3f20*/  PRMT R4, R4, 0x654, R5 ;  /* 0x0000065404047816 */ /* 0x010fca0000000005 */
[----:B------:R1:W-:Y:S02]  /*3f30*/  STL [R3], R4 ;  /* 0x0000000403007387 */ /* 0x0003e40000100800 */
[----:B-1----:R-:W-:Y:S01]  /*3f40*/  IADD3 R3, R3, 0x4, RZ ;  /* 0x0000000403037810 */ /* 0x002fe20007ffe0ff */
[----:B------:R-:W-:Y:S05]  /*3f50*/  @P0 BRA `(.L_x_4) ;  /* 0xffffff3000000947 */ /* 0x000fea000383ffff */
[----:B------:R-:W2:Y:S04]  /*3f60*/  LDL.128 R36, [R1] ;  /* 0x0000000001247983 */ /* 0x000ea80000100c00 */
[----:B------:R-:W3:Y:S04]  /*3f70*/  LDL.128 R12, [R1+0x10] ;  /* 0x00001000010c7983 */ /* 0x000ee80000100c00 */
[----:B------:R-:W4:Y:S04]  /*3f80*/  LDL.128 R8, [R1+0x20] ;  /* 0x0000200001087983 */ /* 0x000f280000100c00 */
[----:B------:R-:W5:Y:S01]  /*3f90*/  LDL.128 R4, [R1+0x30] ;  /* 0x0000300001047983 */ /* 0x000f620000100c00 */
[----:B------:R-:W-:-:S02]  /*3fa0*/  ISETP.NE.AND P0, PT, R33, RZ, PT ;  /* 0x000000ff2100720c */ /* 0x000fc40003f05270 */
[----:B------:R-:W-:Y:S01]  /*3fb0*/  IADD3 R33, R33, 0x1, RZ ;  /* 0x0000000121217810 */ /* 0x000fe20007ffe0ff */
[----:B------:R-:W-:Y:S04]  /*3fc0*/  @!P1 STS.64 [0x1d8], R34 ;  /* 0x0001d822ff009388 */ /* 0x000fe80000000a00 */
[----:B------:R-:W-:Y:S04]  /*3fd0*/  @!P1 STS.128 [0x1e0], R24 ;  /* 0x0001e018ff009388 */ /* 0x000fe80000000c00 */
[----:B------:R-:W-:Y:S01]  /*3fe0*/  @!P1 STS.U8 [0x238], R21 ;  /* 0x00023815ff009388 */ /* 0x000fe20000000000 */
[----:B--2---:R-:W-:-:S02]  /*3ff0*/  IMAD.MOV.U32 R30, RZ, RZ, R36 ;  /* 0x000000ffff1e7224 */ /* 0x004fc400078e0024 */
[----:B------:R-:W-:Y:S02]  /*4000*/  IMAD.MOV.U32 R31, RZ, RZ, R37 ;  /* 0x000000ffff1f7224 */ /* 0x000fe400078e0025 */
[--C-:B------:R-:W-:Y:S02]  /*4010*/  @P1 IMAD.MOV.U32 R3, RZ, RZ, R36.reuse ;  /* 0x000000ffff031224 */ /* 0x100fe400078e0024 */
[----:B------:R-:W-:Y:S01]  /*4020*/  @!P1 IMAD.MOV.U32 R3, RZ, RZ, R36 ;  /* 0x000000ffff039224 */ /* 0x000fe200078e0024 */
[----:B------:R1:W-:Y:S01]  /*4030*/  @!P1 STS.128 [0x1f0], R28 ;  /* 0x0001f01cff009388 */ /* 0x0003e20000000c00 */
[--C-:B---3--:R-:W-:Y:S02]  /*4040*/  @P1 IMAD.MOV.U32 R36, RZ, RZ, R14.reuse ;  /* 0x000000ffff241224 */ /* 0x108fe400078e000e */
[----:B------:R-:W-:Y:S01]  /*4050*/  IMAD.MOV.U32 R19, RZ, RZ, R13 ;  /* 0x000000ffff137224 */ /* 0x000fe200078e000d */
[----:B------:R-:W-:Y:S01]  /*4060*/  IADD3 R43, R26, R34, R3 ;  /* 0x000000221a2b7210 */ /* 0x000fe20007ffe003 */
[----:B------:R-:W-:Y:S01]  /*4070*/  @!P1 IMAD.MOV.U32 R36, RZ, RZ, R14 ;  /* 0x000000ffff249224 */ /* 0x000fe200078e000e */
[----:B-----5:R-:W-:Y:S01]  /*4080*/  @!P1 STS.64 [0x230], R6 ;  /* 0x00023006ff009388 */ /* 0x020fe20000000a00 */
[----:B------:R-:W-:Y:S01]  /*4090*/  @P1 IMAD.MOV.U32 R0, RZ, RZ, R37 ;  /* 0x000000ffff001224 */ /* 0x000fe200078e0025 */
[----:B------:R-:W-:Y:S01]  /*40a0*/  SHF.R.W.U32 R40, R43, 0x10, R43 ;  /* 0x000000102b287819 */ /* 0x000fe20000001e2b */
[----:B------:R-:W-:Y:S01]  /*40b0*/  @!P1 IMAD.MOV.U32 R0, RZ, RZ, R37 ;  /* 0x000000ffff009224 */ /* 0x000fe200078e0025 */
[----:B------:R-:W-:Y:S01]  /*40c0*/  IADD3 R42, R29, R25, R36 ;  /* 0x000000191d2a7210 */ /* 0x000fe20007ffe024 */
[----:B------:R-:W-:-:S02]  /*40d0*/  @P1 IMAD.MOV.U32 R37, RZ, RZ, R12 ;  /* 0x000000ffff251224 */ /* 0x000fc400078e000c */
[----:B------:R-:W-:Y:S01]  /*40e0*/  @P1 IMAD.MOV.U32 R20, RZ, RZ, R38 ;  /* 0x000000ffff141224 */ /* 0x000fe200078e0026 */
[----:B-1----:R-:W-:Y:S01]  /*40f0*/  IADD3 R31, R40, 0x6a09e667, RZ ;  /* 0x6a09e667281f7810 */ /* 0x002fe20007ffe0ff */
[--C-:B------:R-:W-:Y:S02]  /*4100*/  @P1 IMAD.MOV.U32 R30, RZ, RZ, R13.reuse ;  /* 0x000000ffff1e1224 */ /* 0x100fe400078e000d */
[----:B------:R-:W-:Y:S01]  /*4110*/  @!P1 IMAD.MOV.U32 R30, RZ, RZ, R13 ;  /* 0x000000ffff1e9224 */ /* 0x000fe200078e000d */
[----:B------:R-:W-:Y:S01]  /*4120*/  SEL R13, RZ, 0x1, P0 ;  /* 0x00000001ff0d7807 */ /* 0x000fe20000000000 */
[--C-:B------:R-:W-:Y:S01]  /*4130*/  IMAD.MOV.U32 R18, RZ, RZ, R12.reuse ;  /* 0x000000ffff127224 */ /* 0x100fe200078e000c */
[----:B------:R-:W-:Y:S01]  /*4140*/  ISETP.GE.U32.AND P0, PT, R33, 0x4, PT ;  /* 0x000000042100780c */ /* 0x000fe20003f06070 */
[----:B------:R-:W-:Y:S01]  /*4150*/  @!P1 IMAD.MOV.U32 R37, RZ, RZ, R12 ;  /* 0x000000ffff259224 */ /* 0x000fe200078e000c */
[----:B------:R-:W-:Y:S01]  /*4160*/  @!P1 IADD3 R13, R13, 0xa, RZ ;  /* 0x0000000a0d0d9810 */ /* 0x000fe20007ffe0ff */
[----:B------:R-:W-:-:S02]  /*4170*/  @!P1 IMAD.MOV.U32 R20, RZ, RZ, R38 ;  /* 0x000000ffff149224 */ /* 0x000fc400078e0026 */
[----:B------:R-:W-:Y:S01]  /*4180*/  IMAD.MOV.U32 R12, RZ, RZ, R14 ;  /* 0x000000ffff0c7224 */ /* 0x000fe200078e000e */
[----:B------:R-:W-:Y:S01]  /*4190*/  LOP3.LUT R14, R42, R13, RZ, 0x3c, !PT ;  /* 0x0000000d2a0e7212 */ /* 0x000fe200078e3cff */
[----:B------:R-:W-:Y:S01]  /*41a0*/  @P1 IMAD.MOV.U32 R2, RZ, RZ, R39 ;  /* 0x000000ffff021224 */ /* 0x000fe200078e0027 */
[----:B------:R-:W-:Y:S01]  /*41b0*/  IADD3 R34, R28, R24, R37 ;  /* 0x000000181c227210 */ /* 0x000fe20007ffe025 */
[--C-:B------:R-:W-:Y:S01]  /*41c0*/  IMAD.MOV.U32 R17, RZ, RZ, R39.reuse ;  /* 0x000000ffff117224 */ /* 0x100fe200078e0027 */
[----:B------:R-:W-:Y:S01]  /*41d0*/  IADD3 R41, R27, R35, R20 ;  /* 0x000000231b297210 */ /* 0x000fe20007ffe014 */
[----:B------:R-:W-:Y:S01]  /*41e0*/  @!P1 IMAD.MOV.U32 R2, RZ, RZ, R39 ;  /* 0x000000ffff029224 */ /* 0x000fe200078e0027 */
[----:B------:R-:W-:Y:S01]  /*41f0*/  SHF.R.W.U32 R44, R14, 0x10, R14 ;  /* 0x000000100e2c7819 */ /* 0x000fe20000001e0e */
[----:B------:R-:W-:Y:S01]  /*4200*/  IMAD.MOV.U32 R16, RZ, RZ, R38 ;  /* 0x000000ffff107224 */ /* 0x000fe200078e0026 */
[----:B------:R-:W-:Y:S01]  /*4210*/  LOP3.LUT R35, R26, R31, RZ, 0x3c, !PT ;  /* 0x0000001f1a237212 */ /* 0x000fe200078e3cff */
[--C-:B------:R-:W-:Y:S01]  /*4220*/  @P1 IMAD.MOV.U32 R24, RZ, RZ, R15.reuse ;  /* 0x000000ffff181224 */ /* 0x100fe200078e000f */
[----:B------:R-:W-:Y:S01]  /*4230*/  LOP3.LUT R25, R34, R21, RZ, 0x3c, !PT ;  /* 0x0000001522197212 */ /* 0x000fe200078e3cff */
[----:B------:R-:W-:Y:S01]  /*4240*/  @!P1 IMAD.MOV.U32 R24, RZ, RZ, R15 ;  /* 0x000000ffff189224 */ /* 0x000fe200078e000f */
[----:B------:R-:W-:Y:S01]  /*4250*/  SHF.R.W.U32 R39, R41, 0x10, R41 ;  /* 0x0000001029277819 */ /* 0x000fe20000001e29 */
[----:B------:R1:W-:Y:S01]  /*4260*/  @!P1 STS.128 [0x200], R16 ;  /* 0x00020010ff009388 */ /* 0x0003e20000000c00 */
[----:B------:R-:W-:Y:S01]  /*4270*/  IADD3 R26, R44, -0x5ab00ac6, RZ ;  /* 0xa54ff53a2c1a7810 */ /* 0x000fe20007ffe0ff */
[----:B------:R-:W-:Y:S01]  /*4280*/  IMAD.MOV.U32 R13, RZ, RZ, R15 ;  /* 0x000000ffff0d7224 */ /* 0x000fe200078e000f */
[----:B------:R-:W-:Y:S01]  /*4290*/  SHF.R.W.U32 R25, R25, 0x10, R25 ;  /* 0x0000001019197819 */ /* 0x000fe20000001e19 */
[----:B----4-:R-:W-:Y:S01]  /*42a0*/  IMAD.MOV.U32 R14, RZ, RZ, R8 ;  /* 0x000000ffff0e7224 */ /* 0x010fe200078e0008 */
[----:B------:R-:W-:Y:S01]  /*42b0*/  IADD3 R38, R39, -0x4498517b, RZ ;  /* 0xbb67ae8527267810 */ /* 0x000fe20007ffe0ff */
[----:B------:R-:W-:Y:S01]  /*42c0*/  IMAD.MOV.U32 R15, RZ, RZ, R9 ;  /* 0x000000ffff0f7224 */ /* 0x000fe200078e0009 */
[----:B------:R-:W-:-:S02]  /*42d0*/  LOP3.LUT R29, R29, R26, RZ, 0x3c, !PT ;  /* 0x0000001a1d1d7212 */ /* 0x000fc400078e3cff */
[----:B------:R-:W-:Y:S02]  /*42e0*/  SHF.R.W.U32 R35, R35, 0xc, R35 ;  /* 0x0000000c23237819 */ /* 0x000fe40000001e23 */
[----:B------:R-:W-:Y:S01]  /*42f0*/  IADD3 R21, R25, 0x3c6ef372, RZ ;  /* 0x3c6ef37219157810 */ /* 0x000fe20007ffe0ff */
[----:B------:R2:W-:Y:S01]  /*4300*/  @!P1 STS.128 [0x210], R12 ;  /* 0x0002100cff009388 */ /* 0x0005e20000000c00 */
[----:B------:R-:W-:Y:S01]  /*4310*/  LOP3.LUT R27, R27, R38, RZ, 0x3c, !PT ;  /* 0x000000261b1b7212 */ /* 0x000fe200078e3cff */
[----:B-1----:R-:W-:Y:S01]  /*4320*/  IMAD.MOV.U32 R16, RZ, RZ, R10 ;  /* 0x000000ffff107224 */ /* 0x002fe200078e000a */
[----:B------:R-:W-:Y:S01]  /*4330*/  SHF.R.W.U32 R29, R29, 0xc, R29 ;  /* 0x0000000c1d1d7819 */ /* 0x000fe20000001e1d */
[----:B------:R-:W-:Y:S01]  /*4340*/  IMAD.MOV.U32 R17, RZ, RZ, R11 ;  /* 0x000000ffff117224 */ /* 0x000fe200078e000b */
[----:B------:R-:W-:Y:S01]  /*4350*/  IADD3 R43, R35, R43, R0 ;  /* 0x0000002b232b7210 */ /* 0x000fe20007ffe000 */
[----:B------:R-:W-:Y:S01]  /*4360*/  IMAD.MOV.U32 R18, RZ, RZ, R4 ;  /* 0x000000ffff127224 */ /* 0x000fe200078e0004 */
[----:B------:R-:W-:Y:S01]  /*4370*/  LOP3.LUT R28, R28, R21, RZ, 0x3c, !PT ;  /* 0x000000151c1c7212 */ /* 0x000fe200078e3cff */
[----:B------:R-:W-:Y:S01]  /*4380*/  IMAD.MOV.U32 R19, RZ, RZ, R5 ;  /* 0x000000ffff137224 */ /* 0x000fe200078e0005 */
[----:B------:R-:W-:-:S02]  /*4390*/  SHF.R.W.U32 R27, R27, 0xc, R27 ;  /* 0x0000000c1b1b7819 */ /* 0x000fc40000001e1b */
[----:B------:R-:W-:Y:S02]  /*43a0*/  LOP3.LUT R40, R40, R43, RZ, 0x3c, !PT ;  /* 0x0000002b28287212 */ /* 0x000fe400078e3cff */
[----:B------:R1:W-:Y:S01]  /*43b0*/  @!P1 STS.128 [0x220], R16 ;  /* 0x00022010ff009388 */ /* 0x0003e20000000c00 */
[----:B--2---:R-:W-:Y:S01]  /*43c0*/  SHF.R.W.U32 R15, R28, 0xc, R28 ;  /* 0x0000000c1c0f7819 */ /* 0x004fe20000001e1c */
[--C-:B------:R-:W-:Y:S01]  /*43d0*/  @P1 IMAD.MOV.U32 R13, RZ, RZ, R7.reuse ;  /* 0x000000ffff0d1224 */ /* 0x100fe200078e0007 */
[----:B------:R-:W-:Y:S01]  /*43e0*/  IADD3 R41, R27, R41, R2 ;  /* 0x000000291b297210 */ /* 0x000fe20007ffe002 */
[----:B------:R-:W-:Y:S01]  /*43f0*/  @P1 IMAD.MOV.U32 R12, RZ, RZ, R6 ;  /* 0x000000ffff0c1224 */ /* 0x000fe200078e0006 */
[----:B------:R-:W-:Y:S01]  /*4400*/  SHF.R.W.U32 R40, R40, 0x8, R40 ;  /* 0x0000000828287819 */ /* 0x000fe20000001e28 */
[----:B------:R-:W-:Y:S01]  /*4410*/  @!P1 IMAD.MOV.U32 R13, RZ, RZ, R7 ;  /* 0x000000ffff0d9224 */ /* 0x000fe200078e0007 */
[----:B------:R-:W-:Y:S01]  /*4420*/  IADD3 R34, R15, R34, R30 ;  /* 0x000000220f227210 */ /* 0x000fe20007ffe01e */
[----:B------:R-:W-:Y:S01]  /*4430*/  @!P1 IMAD.MOV.U32 R12, RZ, RZ, R6 ;  /* 0x000000ffff0c9224 */ /* 0x000fe200078e0006 */
[----:B------:R-:W-:Y:S01]  /*4440*/  LOP3.LUT R39, R39, R41, RZ, 0x3c, !PT ;  /* 0x0000002927277212 */ /* 0x000fe200078e3cff */
[----:B------:R-:W-:Y:S01]  /*4450*/  IMAD.IADD R6, R31, 0x1, R40 ;  /* 0x000000011f067824 */ /* 0x000fe200078e0228 */
[----:B------:R-:W-:-:S02]  /*4460*/  LOP3.LUT R25, R25, R34, RZ, 0x3c, !PT ;  /* 0x0000002219197212 */ /* 0x000fc400078e3cff */
[----:B------:R-:W-:Y:S02]  /*4470*/  SHF.R.W.U32 R39, R39, 0x8, R39 ;  /* 0x0000000827277819 */ /* 0x000fe40000001e27 */
[----:B-1----:R-:W-:Y:S02]  /*4480*/  IADD3 R17, R29, R42, R24 ;  /* 0x0000002a1d117210 */ /* 0x002fe40007ffe018 */
[----:B------:R-:W-:Y:S01]  /*4490*/  LOP3.LUT R35, R35, R6, RZ, 0x3c, !PT ;  /* 0x0000000623237212 */ /* 0x000fe200078e3cff */
[----:B------:R-:W-:Y:S01]  /*44a0*/  IMAD.IADD R38, R38, 0x1, R39 ;  /* 0x0000000126267824 */ /* 0x000fe200078e0227 */
[----:B------:R-:W-:Y:S02]  /*44b0*/  LOP3.LUT R44, R44, R17, RZ, 0x3c, !PT ;  /* 0x000000112c2c7212 */ /* 0x000fe400078e3cff */
[----:B------:R-:W-:Y:S02]  /*44c0*/  SHF.R.W.U32 R14, R25, 0x8, R25 ;  /* 0x00000008190e7819 */ /* 0x000fe40000001e19 */
[----:B------:R-:W-:-:S02]  /*44d0*/  SHF.R.W.U32 R7, R44, 0x8, R44 ;  /* 0x000000082c077819 */ /* 0x000fc40000001e2c */
[----:B------:R-:W-:Y:S01]  /*44e0*/  SHF.R.W.U32 R35, R35, 0x7, R35 ;  /* 0x0000000723237819 */ /* 0x000fe20000001e23 */
[----:B------:R-:W-:Y:S01]  /*44f0*/  IMAD.IADD R16, R21, 0x1, R14 ;  /* 0x0000000115107824 */ /* 0x000fe200078e020e */
[----:B------:R-:W-:Y:S01]  /*4500*/  LOP3.LUT R27, R27, R38, RZ, 0x3c, !PT ;  /* 0x000000261b1b7212 */ /* 0x000fe200078e3cff */
[----:B------:R-:W-:Y:S01]  /*4510*/  IMAD.IADD R26, R26, 0x1, R7 ;  /* 0x000000011a1a7824 */ /* 0x000fe200078e0207 */
[----:B------:R-:W-:Y:S02]  /*4520*/  IADD3 R18, R35, R17, R12 ;  /* 0x0000001123127210 */ /* 0x000fe40007ffe00c */
[----:B------:R-:W-:Y:S02]  /*4530*/  LOP3.LUT R15, R15, R16, RZ, 0x3c, !PT ;  /* 0x000000100f0f7212 */ /* 0x000fe400078e3cff */
[----:B------:R-:W-:Y:S02]  /*4540*/  LOP3.LUT R29, R29, R26, RZ, 0x3c, !PT ;  /* 0x0000001a1d1d7212 */ /* 0x000fe400078e3cff */
[----:B------:R-:W-:-:S02]  /*4550*/  SHF.R.W.U32 R27, R27, 0x7, R27 ;  /* 0x000000071b1b7819 */ /* 0x000fc40000001e1b */
[----:B------:R-:W-:Y:S02]  /*4560*/  SHF.R.W.U32 R29, R29, 0x7, R29 ;  /* 0x000000071d1d7819 */ /* 0x000fe40000001e1d */
[----:B------:R-:W-:Y:S02]  /*4570*/  LOP3.LUT R17, R18, R14, RZ, 0x3c, !PT ;  /* 0x0000000e12117212 */ /* 0x000fe400078e3cff */
[----:B------:R-:W-:Y:S02]  /*4580*/  IADD3 R34, R29, R34, R4 ;  /* 0x000000221d227210 */ /* 0x000fe40007ffe004 */
[----:B------:R-:W-:Y:S02]  /*4590*/  SHF.R.W.U32 R15, R15, 0x7, R15 ;  /* 0x000000070f0f7819 */ /* 0x000fe40000001e0f */
[----:B------:R-:W-:Y:S02]  /*45a0*/  IADD3 R14, R27, R43, R8 ;  /* 0x0000002b1b0e7210 */ /* 0x000fe40007ffe008 */
[----:B------:R-:W-:-:S02]  /*45b0*/  LOP3.LUT R39, R34, R39, RZ, 0x3c, !PT ;  /* 0x0000002722277212 */ /* 0x000fc400078e3cff */
[----:B------:R-:W-:Y:S02]  /*45c0*/  SHF.R.W.U32 R19, R17, 0x10, R17 ;  /* 0x0000001011137819 */ /* 0x000fe40000001e11 */
[----:B------:R-:W-:Y:S02]  /*45d0*/  IADD3 R41, R15, R41, R10 ;  /* 0x000000290f297210 */ /* 0x000fe40007ffe00a */
[----:B------:R-:W-:Y:S01]  /*45e0*/  LOP3.LUT R7, R14, R7, RZ, 0x3c, !PT ;  /* 0x000000070e077212 */ /* 0x000fe200078e3cff */
[----:B------:R-:W-:Y:S01]  /*45f0*/  IMAD.IADD R38, R38, 0x1, R19 ;  /* 0x0000000126267824 */ /* 0x000fe200078e0213 */
[----:B------:R-:W-:Y:S02]  /*4600*/  SHF.R.W.U32 R39, R39, 0x10, R39 ;  /* 0x0000001027277819 */ /* 0x000fe40000001e27 */
[----:B------:R-:W-:Y:S02]  /*4610*/  LOP3.LUT R40, R41, R40, RZ, 0x3c, !PT ;  /* 0x0000002829287212 */ /* 0x000fe400078e3cff */
[----:B------:R-:W-:Y:S01]  /*4620*/  SHF.R.W.U32 R7, R7, 0x10, R7 ;  /* 0x0000001007077819 */ /* 0x000fe20000001e07 */
[----:B------:R-:W-:Y:S01]  /*4630*/  IMAD.IADD R28, R6, 0x1, R39 ;  /* 0x00000001061c7824 */ /* 0x000fe200078e0227 */
[----:B------:R-:W-:-:S02]  /*4640*/  LOP3.LUT R35, R35, R38, RZ, 0x3c, !PT ;  /* 0x0000002623237212 */ /* 0x000fc400078e3cff */
[----:B------:R-:W-:Y:S01]  /*4650*/  SHF.R.W.U32 R17, R40, 0x10, R40 ;  /* 0x0000001028117819 */ /* 0x000fe20000001e28 */
[----:B------:R-:W-:Y:S01]  /*4660*/  IMAD.IADD R16, R16, 0x1, R7 ;  /* 0x0000000110107824 */ /* 0x000fe200078e0207 */
[----:B------:R-:W-:Y:S02]  /*4670*/  LOP3.LUT R29, R29, R28, RZ, 0x3c, !PT ;  /* 0x0000001c1d1d7212 */ /* 0x000fe400078e3cff */
[----:B------:R-:W-:Y:S01]  /*4680*/  SHF.R.W.U32 R35, R35, 0xc, R35 ;  /* 0x0000000c23237819 */ /* 0x000fe20000001e23 */
[----:B------:R-:W-:Y:S01]  /*4690*/  IMAD.IADD R26, R26, 0x1, R17 ;  /* 0x000000011a1a7824 */ /* 0x000fe200078e0211 */
[----:B------:R-:W-:Y:S02]  /*46a0*/  LOP3.LUT R27, R27, R16, RZ, 0x3c, !PT ;  /* 0x000000101b1b7212 */ /* 0x000fe400078e3cff */
[----:B------:R-:W-:Y:S02]  /*46b0*/  SHF.R.W.U32 R29, R29, 0xc, R29 ;  /* 0x0000000c1d1d7819 */ /* 0x000fe40000001e1d */
[----:B------:R-:W-:-:S02]  /*46c0*/  IADD3 R40, R35, R18, R13 ;  /* 0x0000001223287210 */ /* 0x000fc40007ffe00d */
[----:B------:R-:W-:Y:S02]  /*46d0*/  LOP3.LUT R15, R15, R26, RZ, 0x3c, !PT ;  /* 0x0000001a0f0f7212 */ /* 0x000fe400078e3cff */
[----:B------:R-:W-:Y:S02]  /*46e0*/  SHF.R.W.U32 R27, R27, 0xc, R27 ;  /* 0x0000000c1b1b7819 */ /* 0x000fe40000001e1b */
[----:B------:R-:W-:Y:S02]  /*46f0*/  IADD3 R34, R29, R34, R5 ;  /* 0x000000221d227210 */ /* 0x000fe40007ffe005 */
[----:B------:R-:W-:Y:S02]  /*4700*/  LOP3.LUT R19, R19, R40, RZ, 0x3c, !PT ;  /* 0x0000002813137212 */ /* 0x000fe400078e3cff */
[----:B------:R-:W-:Y:S02]  /*4710*/  SHF.R.W.U32 R6, R15, 0xc, R15 ;  /* 0x0000000c0f067819 */ /* 0x000fe40000001e0f */
[----:B------:R-:W-:-:S02]  /*4720*/  IADD3 R14, R27, R14, R9 ;  /* 0x0000000e1b0e7210 */ /* 0x000fc40007ffe009 */
[----:B------:R-:W-:Y:S02]  /*4730*/  LOP3.LUT R39, R39, R34, RZ, 0x3c, !PT ;  /* 0x0000002227277212 */ /* 0x000fe400078e3cff */
[----:B------:R-:W-:Y:S02]  /*4740*/  SHF.R.W.U32 R19, R19, 0x8, R19 ;  /* 0x0000000813137819 */ /* 0x000fe40000001e13 */
[----:B------:R-:W-:Y:S02]  /*4750*/  IADD3 R18, R6, R41, R11 ;  /* 0x0000002906127210 */ /* 0x000fe40007ffe00b */
[----:B------:R-:W-:Y:S01]  /*4760*/  LOP3.LUT R7, R7, R14, RZ, 0x3c, !PT ;  /* 0x0000000e07077212 */ /* 0x000fe200078e3cff */
[----:B------:R-:W-:Y:S01]  /*4770*/  IMAD.IADD R38, R38, 0x1, R19 ;  /* 0x0000000126267824 */ /* 0x000fe200078e0213 */
[----:B------:R-:W-:Y:S02]  /*4780*/  SHF.R.W.U32 R39, R39, 0x8, R39 ;  /* 0x0000000827277819 */ /* 0x000fe40000001e27 */
[----:B------:R-:W-:-:S02]  /*4790*/  LOP3.LUT R17, R17, R18, RZ, 0x3c, !PT ;  /* 0x0000001211117212 */ /* 0x000fc400078e3cff */
[----:B------:R-:W-:Y:S01]  /*47a0*/  SHF.R.W.U32 R7, R7, 0x8, R7 ;  /* 0x0000000807077819 */ /* 0x000fe20000001e07 */
[----:B------:R-:W-:Y:S01]  /*47b0*/  IMAD.IADD R28, R28, 0x1, R39 ;  /* 0x000000011c1c7824 */ /* 0x000fe200078e0227 */
[----:B------:R-:W-:Y:S02]  /*47c0*/  LOP3.LUT R35, R35, R38, RZ, 0x3c, !PT ;  /* 0x0000002623237212 */ /* 0x000fe400078e3cff */
[----:B------:R-:W-:Y:S01]  /*47d0*/  SHF.R.W.U32 R17, R17, 0x8, R17 ;  /* 0x0000000811117819 */ /* 0x000fe20000001e11 */
[----:B------:R-:W-:Y:S01]  /*47e0*/  IMAD.IADD R16, R16, 0x1, R7 ;  /* 0x0000000110107824 */ /* 0x000fe200078e0207 */
[----:B------:R-:W-:Y:S02]  /*47f0*/  LOP3.LUT R29, R29, R28, RZ, 0x3c, !PT ;  /* 0x0000001c1d1d7212 */ /* 0x000fe400078e3cff */
[----:B------:R-:W-:Y:S01]  /*4800*/  SHF.R.W.U32 R35, R35, 0x7, R35 ;  /* 0x0000000723237819 */ /* 0x000fe20000001e23 */
[----:B------:R-:W-:Y:S01]  /*4810*/  IMAD.IADD R15, R26, 0x1, R17 ;  /* 0x000000011a0f7824 */ /* 0x000fe200078e0211 */
[----:B------:R-:W-:-:S02]  /*4820*/  LOP3.LUT R27, R27, R16, RZ, 0x3c, !PT ;  /* 0x000000101b1b7212 */ /* 0x000fc400078e3cff */
[----:B------:R-:W-:Y:S02]  /*4830*/  SHF.R.W.U32 R26, R29, 0x7, R29 ;  /* 0x000000071d1a7819 */ /* 0x000fe40000001e1d */
[----:B------:R-:W-:Y:S02]  /*4840*/  IADD3 R14, R35, R14, R20 ;  /* 0x0000000e230e7210 */ /* 0x000fe40007ffe014 */
[----:B------:R-:W-:Y:S02]  /*4850*/  LOP3.LUT R6, R6, R15, RZ, 0x3c, !PT ;  /* 0x0000000f06067212 */ /* 0x000fe400078e3cff */
[----:B------:R-:W-:Y:S02]  /*4860*/  SHF.R.W.U32 R27, R27, 0x7, R27 ;  /* 0x000000071b1b7819 */ /* 0x000fe40000001e1b */
[----:B------:R-:W-:Y:S02]  /*4870*/  IADD3 R40, R26, R40, R37 ;  /* 0x000000281a287210 */ /* 0x000fe40007ffe025 */
[----:B------:R-:W-:-:S02]  /*4880*/  LOP3.LUT R21, R14, R17, RZ, 0x3c, !PT ;  /* 0x000000110e157212 */ /* 0x000fc400078e3cff */
[----:B------:R-:W-:Y:S02]  /*4890*/  SHF.R.W.U32 R17, R6, 0x7, R6 ;  /* 0x0000000706117819 */ /* 0x000fe40000001e06 */
[----:B------:R-:W-:Y:S02]  /*48a0*/  IADD3 R18, R27, R18, R2 ;  /* 0x000000121b127210 */ /* 0x000fe40007ffe002 */
[----:B------:R-:W-:Y:S02]  /*48b0*/  LOP3.LUT R7, R40, R7, RZ, 0x3c, !PT ;  /* 0x0000000728077212 */ /* 0x000fe400078e3cff */
[----:B------:R-:W-:Y:S02]  /*48c0*/  SHF.R.W.U32 R21, R21, 0x10, R21 ;  /* 0x0000001015157819 */ /* 0x000fe40000001e15 */
[----:B------:R-:W-:Y:S02]  /*48d0*/  IADD3 R34, R17, R34, R24 ;  /* 0x0000002211227210 */ /* 0x000fe40007ffe018 */
[----:B------:R-:W-:Y:S01]  /*48e0*/  LOP3.LUT R39, R18, R39, RZ, 0x3c, !PT ;  /* 0x0000002712277212 */ /* 0x000fe200078e3cff */
[----:B------:R-:W-:Y:S01]  /*48f0*/  IMAD.IADD R28, R28, 0x1, R21 ;  /* 0x000000011c1c7824 */ /* 0x000fe200078e0215 */
[----:B------:R-:W-:-:S02]  /*4900*/  SHF.R.W.U32 R6, R7, 0x10, R7 ;  /* 0x0000001007067819 */ /* 0x000fc40000001e07 */
[----:B------:R-:W-:Y:S02]  /*4910*/  LOP3.LUT R19, R34, R19, RZ, 0x3c, !PT ;  /* 0x0000001322137212 */ /* 0x000fe400078e3cff */
        /* <DEDUP_REMOVED lines=74> */
[----:B------:R-:W-:Y:S02]  /*4dc0*/  SHF.R.W.U32 R19, R6, 0x8, R6 ;  /* 0x0000000806137819 */ /* 0x000fe40000001e06 */
[----:B------:R-:W-:Y:S01]  /*4dd0*/  LOP3.LUT R35, R35, R42, RZ, 0x3c, !PT ;  /* 0x0000002a23237212 */ /* 0x000fe200078e3cff */
[----:B------:R-:W-:Y:S01]  /*4de0*/  IMAD.IADD R16, R16, 0x1, R7 ;  /* 0x0000000110107824 */ /* 0x000fe200078e0207 */
[----:B------:R-:W-:Y:S01]  /*4df0*/  LOP3.LUT R21, R21, R28, RZ, 0x3c, !PT ;  /* 0x0000001c15157212 */ /* 0x000fe200078e3cff */
[----:B------:R-:W-:Y:S01]  /*4e00*/  IMAD.IADD R26, R26, 0x1, R19 ;  /* 0x000000011a1a7824 */ /* 0x000fe200078e0213 */
[----:B------:R-:W-:-:S02]  /*4e10*/  SHF.R.W.U32 R35, R35, 0x7, R35 ;  /* 0x0000000723237819 */ /* 0x000fc40000001e23 */
        /* <DEDUP_REMOVED lines=12> */
[----:B------:R-:W-:Y:S01]  /*4ee0*/  LOP3.LUT R18, R15, R18, RZ, 0x3c, !PT ;  /* 0x000000120f127212 */ /* 0x000fe200078e3cff */
[----:B------:R-:W-:Y:S01]  /*4ef0*/  IMAD.IADD R28, R28, 0x1, R19 ;  /* 0x000000011c1c7824 */ /* 0x000fe200078e0213 */
[----:B------:R-:W-:Y:S02]  /*4f00*/  SHF.R.W.U32 R29, R7, 0x10, R7 ;  /* 0x00000010071d7819 */ /* 0x000fe40000001e07 */
        /* <DEDUP_REMOVED lines=183> */
[----:B------:R-:W-:Y:S02]  /*5a80*/  SHF.R.W.U32 R14, R7, 0x7, R7 ;  /* 0x00000007070e7819 */ /* 0x000fe40000001e07 */
[----:B------:R-:W-:Y:S02]  /*5a90*/  LOP3.LUT R19, R26, R19, RZ, 0x3c, !PT ;  /* 0x000000131a137212 */ /* 0x000fe400078e3cff */
[----:B------:R-:W-:Y:S02]  /*5aa0*/  LOP3.LUT R15, R27, R15, RZ, 0x3c, !PT ;  /* 0x0000000f1b0f7212 */ /* 0x000fe400078e3cff */
[----:B------:R-:W-:Y:S02]  /*5ab0*/  IADD3 R34, R6, R17, R9 ;  /* 0x0000001106227210 */ /* 0x000fe40007ffe009 */
[----:B------:R-:W-:Y:S02]  /*5ac0*/  IADD3 R38, R14, R38, R13 ;  /* 0x000000260e267210 */ /* 0x000fe40007ffe00d */
[----:B------:R-:W-:-:S02]  /*5ad0*/  SHF.R.W.U32 R19, R19, 0x10, R19 ;  /* 0x0000001013137819 */ /* 0x000fc40000001e13 */
[----:B------:R-:W-:Y:S02]  /*5ae0*/  SHF.R.W.U32 R29, R15, 0x10, R15 ;  /* 0x000000100f1d7819 */ /* 0x000fe40000001e0f */
[----:B------:R-:W-:Y:S01]  /*5af0*/  LOP3.LUT R21, R34, R21, RZ, 0x3c, !PT ;  /* 0x0000001522157212 */ /* 0x000fe200078e3cff */
[----:B------:R-:W-:Y:S01]  /*5b00*/  IMAD.IADD R28, R28, 0x1, R19 ;  /* 0x000000011c1c7824 */ /* 0x000fe200078e0213 */
[----:B------:R-:W-:Y:S01]  /*5b10*/  LOP3.LUT R39, R38, R39, RZ, 0x3c, !PT ;  /* 0x0000002726277212 */ /* 0x000fe200078e3cff */
[----:B------:R-:W-:Y:S01]  /*5b20*/  IMAD.IADD R16, R16, 0x1, R29 ;  /* 0x0000000110107824 */ /* 0x000fe200078e021d */
[----:B------:R-:W-:Y:S02]  /*5b30*/  SHF.R.W.U32 R21, R21, 0x10, R21 ;  /* 0x0000001015157819 */ /* 0x000fe40000001e15 */
[----:B------:R-:W-:Y:S02]  /*5b40*/  SHF.R.W.U32 R39, R39, 0x10, R39 ;  /* 0x0000001027277819 */ /* 0x000fe40000001e27 */
[----:B------:R-:W-:Y:S01]  /*5b50*/  LOP3.LUT R35, R35, R28, RZ, 0x3c, !PT ;  /* 0x0000001c23237212 */ /* 0x000fe200078e3cff */
[----:B------:R-:W-:Y:S01]  /*5b60*/  IMAD.IADD R7, R42, 0x1, R21 ;  /* 0x000000012a077824 */ /* 0x000fe200078e0215 */
[----:B------:R-:W-:Y:S01]  /*5b70*/  LOP3.LUT R25, R25, R16, RZ, 0x3c, !PT ;  /* 0x0000001019197212 */ /* 0x000fe200078e3cff */
[----:B------:R-:W-:Y:S01]  /*5b80*/  IMAD.IADD R15, R18, 0x1, R39 ;  /* 0x00000001120f7824 */ /* 0x000fe200078e0227 */
[----:B------:R-:W-:-:S02]  /*5b90*/  SHF.R.W.U32 R35, R35, 0xc, R35 ;  /* 0x0000000c23237819 */ /* 0x000fc40000001e23 */
[----:B------:R-:W-:Y:S02]  /*5ba0*/  SHF.R.W.U32 R25, R25, 0xc, R25 ;  /* 0x0000000c19197819 */ /* 0x000fe40000001e19 */
[----:B------:R-:W-:Y:S02]  /*5bb0*/  LOP3.LUT R6, R6, R7, RZ, 0x3c, !PT ;  /* 0x0000000706067212 */ /* 0x000fe400078e3cff */
[----:B------:R-:W-:Y:S02]  /*5bc0*/  LOP3.LUT R14, R14, R15, RZ, 0x3c, !PT ;  /* 0x0000000f0e0e7212 */ /* 0x000fe400078e3cff */
[----:B------:R-:W-:Y:S02]  /*5bd0*/  IADD3 R26, R35, R26, R5 ;  /* 0x0000001a231a7210 */ /* 0x000fe40007ffe005 */
[----:B------:R-:W-:Y:S02]  /*5be0*/  IADD3 R40, R25, R27, R8 ;  /* 0x0000001b19287210 */ /* 0x000fe40007ffe008 */
        /* <DEDUP_REMOVED lines=21> */
[----:B------:R-:W-:Y:S02]  /*5d40*/  LOP3.LUT R17, R17, R18, RZ, 0x3c, !PT ;  /* 0x0000001211117212 */ /* 0x000fe400078e3cff */
[----:B------:R-:W-:Y:S02]  /*5d50*/  IADD3 R40, R35, R40, R36 ;  /* 0x0000002823287210 */ /* 0x000fe40007ffe024 */
[----:B------:R-:W-:Y:S02]  /*5d60*/  SHF.R.W.U32 R15, R6, 0x7, R6 ;  /* 0x00000007060f7819 */ /* 0x000fe40000001e06 */
[----:B------:R-:W-:-:S02]  /*5d70*/  IADD3 R21, R25, R38, R3 ;  /* 0x0000002619157210 */ /* 0x000fc40007ffe003 */
[----:B------:R-:W-:Y:S02]  /*5d80*/  SHF.R.W.U32 R17, R17, 0x7, R17 ;  /* 0x0000000711117819 */ /* 0x000fe40000001e11 */
[----:B------:R-:W-:Y:S02]  /*5d90*/  LOP3.LUT R16, R40, R16, RZ, 0x3c, !PT ;  /* 0x0000001028107212 */ /* 0x000fe400078e3cff */
[----:B------:R-:W-:Y:S02]  /*5da0*/  IADD3 R26, R15, R26, R24 ;  /* 0x0000001a0f1a7210 */ /* 0x000fe40007ffe018 */
[----:B------:R-:W-:Y:S02]  /*5db0*/  LOP3.LUT R14, R21, R14, RZ, 0x3c, !PT ;  /* 0x0000000e150e7212 */ /* 0x000fe400078e3cff */
[----:B------:R-:W-:Y:S02]  /*5dc0*/  IADD3 R34, R17, R34, R30 ;  /* 0x0000002211227210 */ /* 0x000fe40007ffe01e */
[----:B------:R-:W-:-:S02]  /*5dd0*/  SHF.R.W.U32 R16, R16, 0x10, R16 ;  /* 0x0000001010107819 */ /* 0x000fc40000001e10 */
[----:B------:R-:W-:Y:S02]  /*5de0*/  LOP3.LUT R29, R26, R29, RZ, 0x3c, !PT ;  /* 0x0000001d1a1d7212 */ /* 0x000fe400078e3cff */
[----:B------:R-:W-:Y:S01]  /*5df0*/  SHF.R.W.U32 R27, R14, 0x10, R14 ;  /* 0x000000100e1b7819 */ /* 0x000fe20000001e0e */
[----:B------:R-:W-:Y:S01]  /*5e00*/  IMAD.IADD R6, R7, 0x1, R16 ;  /* 0x0000000107067824 */ /* 0x000fe200078e0210 */
        /* <DEDUP_REMOVED lines=106> */
[----:B------:R-:W-:Y:S02]  /*64b0*/  LOP3.LUT R17, R17, R16, RZ, 0x3c, !PT ;  /* 0x0000001011117212 */ /* 0x000fe400078e3cff */
[----:B------:R-:W-:Y:S02]  /*64c0*/  IADD3 R40, R39, R40, R24 ;  /* 0x0000002827287210 */ /* 0x000fe40007ffe018 */
[----:B------:R-:W-:Y:S02]  /*64d0*/  SHF.R.W.U32 R38, R38, 0xc, R38 ;  /* 0x0000000c26267819 */ /* 0x000fe40000001e26 */
[----:B------:R-:W-:Y:S02]  /*64e0*/  SHF.R.W.U32 R15, R15, 0xc, R15 ;  /* 0x0000000c0f0f7819 */ /* 0x000fe40000001e0f */
[----:B------:R-:W-:-:S02]  /*64f0*/  SHF.R.W.U32 R17, R17, 0xc, R17 ;  /* 0x0000000c11117819 */ /* 0x000fc40000001e11 */
[----:B------:R-:W-:Y:S02]  /*6500*/  LOP3.LUT R29, R29, R40, RZ, 0x3c, !PT ;  /* 0x000000281d1d7212 */ /* 0x000fe400078e3cff */
[----:B------:R-:W-:Y:S02]  /*6510*/  IADD3 R26, R38, R25, R36 ;  /* 0x00000019261a7210 */ /* 0x000fe40007ffe024 */
[----:B------:R-:W-:Y:S02]  /*6520*/  IADD3 R6, R15, R7, R2 ;  /* 0x000000070f067210 */ /* 0x000fe40007ffe002 */
[----:B------:R-:W-:Y:S02]  /*6530*/  IADD3 R7, R17, R34, R10 ;  /* 0x0000002211077210 */ /* 0x000fe40007ffe00a */
[----:B------:R-:W-:Y:S02]  /*6540*/  SHF.R.W.U32 R42, R29, 0x8, R29 ;  /* 0x000000081d2a7819 */ /* 0x000fe40000001e1d */
[----:B------:R-:W-:-:S02]  /*6550*/  LOP3.LUT R21, R21, R26, RZ, 0x3c, !PT ;  /* 0x0000001a15157212 */ /* 0x000fc400078e3cff */
[----:B------:R-:W-:Y:S01]  /*6560*/  LOP3.LUT R19, R19, R6, RZ, 0x3c, !PT ;  /* 0x0000000613137212 */ /* 0x000fe200078e3cff */
[----:B------:R-:W-:Y:S01]  /*6570*/  IMAD.IADD R34, R35, 0x1, R42 ;  /* 0x0000000123227824 */ /* 0x000fe200078e022a */
[----:B------:R-:W-:Y:S02]  /*6580*/  LOP3.LUT R14, R14, R7, RZ, 0x3c, !PT ;  /* 0x000000070e0e7212 */ /* 0x000fe400078e3cff */
[----:B------:R-:W-:Y:S02]  /*6590*/  SHF.R.W.U32 R28, R21, 0x8, R21 ;  /* 0x00000008151c7819 */ /* 0x000fe40000001e15 */
[----:B------:R-:W-:Y:S02]  /*65a0*/  SHF.R.W.U32 R19, R19, 0x8, R19 ;  /* 0x0000000813137819 */ /* 0x000fe40000001e13 */
[----:B------:R-:W-:Y:S01]  /*65b0*/  SHF.R.W.U32 R21, R14, 0x8, R14 ;  /* 0x000000080e157819 */ /* 0x000fe20000001e0e */
[----:B------:R-:W-:Y:S01]  /*65c0*/  IMAD.IADD R27, R27, 0x1, R28 ;  /* 0x000000011b1b7824 */ /* 0x000fe200078e021c */
[----:B------:R-:W-:Y:S01]  /*65d0*/  LOP3.LUT R39, R39, R34, RZ, 0x3c, !PT ;  /* 0x0000002227277212 */ /* 0x000fe200078e3cff */
[----:B------:R-:W-:-:S02]  /*65e0*/  IMAD.IADD R18, R18, 0x1, R19 ;  /* 0x0000000112127824 */ /* 0x000fc400078e0213 */
[----:B------:R-:W-:Y:S01]  /*65f0*/  IMAD.IADD R16, R16, 0x1, R21 ;  /* 0x0000000110107824 */ /* 0x000fe200078e0215 */
[----:B------:R-:W-:Y:S02]  /*6600*/  SHF.R.W.U32 R39, R39, 0x7, R39 ;  /* 0x0000000727277819 */ /* 0x000fe40000001e27 */
[----:B------:R-:W-:Y:S02]  /*6610*/  LOP3.LUT R38, R38, R27, RZ, 0x3c, !PT ;  /* 0x0000001b26267212 */ /* 0x000fe400078e3cff */
[----:B------:R-:W-:Y:S02]  /*6620*/  LOP3.LUT R15, R15, R18, RZ, 0x3c, !PT ;  /* 0x000000120f0f7212 */ /* 0x000fe400078e3cff */
[----:B------:R-:W-:Y:S02]  /*6630*/  LOP3.LUT R17, R17, R16, RZ, 0x3c, !PT ;  /* 0x0000001011117212 */ /* 0x000fe400078e3cff */
[----:B------:R-:W-:Y:S02]  /*6640*/  IADD3 R6, R39, R6, R11 ;  /* 0x0000000627067210 */ /* 0x000fe40007ffe00b */
[----:B------:R-:W-:-:S02]  /*6650*/  SHF.R.W.U32 R25, R38, 0x7, R38 ;  /* 0x0000000726197819 */ /* 0x000fc40000001e26 */
[----:B------:R-:W-:Y:S02]  /*6660*/  SHF.R.W.U32 R15, R15, 0x7, R15 ;  /* 0x000000070f0f7819 */ /* 0x000fe40000001e0f */
[----:B------:R-:W-:Y:S02]  /*6670*/  SHF.R.W.U32 R17, R17, 0x7, R17 ;  /* 0x0000000711117819 */ /* 0x000fe40000001e11 */
[----:B------:R-:W-:Y:S02]  /*6680*/  LOP3.LUT R21, R6, R21, RZ, 0x3c, !PT ;  /* 0x0000001506157212 */ /* 0x000fe400078e3cff */
[----:B------:R-:W-:Y:S02]  /*6690*/  IADD3 R40, R25, R40, R8 ;  /* 0x0000002819287210 */ /* 0x000fe40007ffe008 */
[----:B------:R-:W-:Y:S02]  /*66a0*/  IADD3 R7, R15, R7, R30 ;  /* 0x000000070f077210 */ /* 0x000fe40007ffe01e */
[----:B------:R-:W-:-:S02]  /*66b0*/  IADD3 R26, R17, R26, R0 ;  /* 0x0000001a111a7210 */ /* 0x000fc40007ffe000 */
[----:B------:R-:W-:Y:S02]  /*66c0*/  SHF.R.W.U32 R8, R21, 0x10, R21 ;  /* 0x0000001015087819 */ /* 0x000fe40000001e15 */
[----:B------:R-:W-:Y:S02]  /*66d0*/  LOP3.LUT R19, R40, R19, RZ, 0x3c, !PT ;  /* 0x0000001328137212 */ /* 0x000fe400078e3cff */
        /* <DEDUP_REMOVED lines=8> */
[----:B------:R-:W-:Y:S02]  /*6760*/  IMAD.IADD R34, R34, 0x1, R11 ;  /* 0x0000000122227824 */ /* 0x000fe400078e020b */
[----:B------:R-:W-:Y:S01]  /*6770*/  IMAD.IADD R18, R18, 0x1, R19 ;  /* 0x0000000112127824 */ /* 0x000fe200078e0213 */
[----:B------:R-:W-:Y:S02]  /*6780*/  SHF.R.W.U32 R39, R39, 0xc, R39 ;  /* 0x0000000c27277819 */ /* 0x000fe40000001e27 */
[----:B------:R-:W-:Y:S02]  /*6790*/  LOP3.LUT R25, R25, R16, RZ, 0x3c, !PT ;  /* 0x0000001019197212 */ /* 0x000fe400078e3cff */
[----:B------:R-:W-:-:S02]  /*67a0*/  LOP3.LUT R15, R15, R34, RZ, 0x3c, !PT ;  /* 0x000000220f0f7212 */ /* 0x000fc400078e3cff */
[----:B------:R-:W-:Y:S02]  /*67b0*/  LOP3.LUT R17, R17, R18, RZ, 0x3c, !PT ;  /* 0x0000001211117212 */ /* 0x000fe400078e3cff */
[----:B------:R-:W-:Y:S02]  /*67c0*/  IADD3 R13, R39, R6, R13 ;  /* 0x00000006270d7210 */ /* 0x000fe40007ffe00d */
[----:B------:R-:W-:Y:S02]  /*67d0*/  SHF.R.W.U32 R25, R25, 0xc, R25 ;  /* 0x0000000c19197819 */ /* 0x000fe40000001e19 */
[----:B------:R-:W-:Y:S02]  /*67e0*/  SHF.R.W.U32 R6, R15, 0xc, R15 ;  /* 0x0000000c0f067819 */ /* 0x000fe40000001e0f */
[----:B------:R-:W-:Y:S02]  /*67f0*/  SHF.R.W.U32 R17, R17, 0xc, R17 ;  /* 0x0000000c11117819 */ /* 0x000fe40000001e11 */
[----:B------:R-:W-:-:S02]  /*6800*/  LOP3.LUT R8, R8, R13, RZ, 0x3c, !PT ;  /* 0x0000000d08087212 */ /* 0x000fc400078e3cff */
[----:B------:R-:W-:Y:S02]  /*6810*/  IADD3 R36, R25, R40, R36 ;  /* 0x0000002819247210 */ /* 0x000fe40007ffe024 */
[----:B------:R-:W-:Y:S02]  /*6820*/  IADD3 R7, R6, R7, R3 ;  /* 0x0000000706077210 */ /* 0x000fe40007ffe003 */
[----:B------:R-:W-:Y:S02]  /*6830*/  IADD3 R26, R17, R26, R9 ;  /* 0x0000001a111a7210 */ /* 0x000fe40007ffe009 */
[----:B------:R-:W-:Y:S02]  /*6840*/  SHF.R.W.U32 R3, R8, 0x8, R8 ;  /* 0x0000000808037819 */ /* 0x000fe40000001e08 */
[----:B------:R-:W-:Y:S02]  /*6850*/  LOP3.LUT R21, R21, R36, RZ, 0x3c, !PT ;  /* 0x0000002415157212 */ /* 0x000fe400078e3cff */
[----:B------:R-:W-:Y:S01]  /*6860*/  LOP3.LUT R11, R11, R7, RZ, 0x3c, !PT ;  /* 0x000000070b0b7212 */ /* 0x000fe200078e3cff */
[----:B------:R-:W-:Y:S01]  /*6870*/  IMAD.IADD R0, R0, 0x1, R3 ;  /* 0x0000000100007824 */ /* 0x000fe200078e0203 */
[----:B------:R-:W-:-:S02]  /*6880*/  LOP3.LUT R19, R19, R26, RZ, 0x3c, !PT ;  /* 0x0000001a13137212 */ /* 0x000fc400078e3cff */
[----:B------:R-:W-:Y:S02]  /*6890*/  SHF.R.W.U32 R21, R21, 0x8, R21 ;  /* 0x0000000815157819 */ /* 0x000fe40000001e15 */
[----:B------:R-:W-:Y:S02]  /*68a0*/  SHF.R.W.U32 R11, R11, 0x8, R11 ;  /* 0x000000080b0b7819 */ /* 0x000fe40000001e0b */
[----:B------:R-:W-:Y:S01]  /*68b0*/  SHF.R.W.U32 R19, R19, 0x8, R19 ;  /* 0x0000000813137819 */ /* 0x000fe20000001e13 */
[----:B------:R-:W-:Y:S01]  /*68c0*/  IMAD.IADD R16, R16, 0x1, R21 ;  /* 0x0000000110107824 */ /* 0x000fe200078e0215 */
[----:B------:R-:W-:Y:S01]  /*68d0*/  LOP3.LUT R39, R39, R0, RZ, 0x3c, !PT ;  /* 0x0000000027277212 */ /* 0x000fe200078e3cff */
[----:B------:R-:W-:Y:S02]  /*68e0*/  IMAD.IADD R9, R34, 0x1, R11 ;  /* 0x0000000122097824 */ /* 0x000fe400078e020b */
[----:B------:R-:W-:Y:S01]  /*68f0*/  IMAD.IADD R18, R18, 0x1, R19 ;  /* 0x0000000112127824 */ /* 0x000fe200078e0213 */
[----:B------:R-:W-:-:S02]  /*6900*/  SHF.R.W.U32 R39, R39, 0x7, R39 ;  /* 0x0000000727277819 */ /* 0x000fc40000001e27 */
[----:B------:R-:W-:Y:S02]  /*6910*/  LOP3.LUT R25, R25, R16, RZ, 0x3c, !PT ;  /* 0x0000001019197212 */ /* 0x000fe400078e3cff */
[----:B------:R-:W-:Y:S02]  /*6920*/  LOP3.LUT R6, R6, R9, RZ, 0x3c, !PT ;  /* 0x0000000906067212 */ /* 0x000fe400078e3cff */
[----:B------:R-:W-:Y:S02]  /*6930*/  LOP3.LUT R17, R17, R18, RZ, 0x3c, !PT ;  /* 0x0000001211117212 */ /* 0x000fe400078e3cff */
[----:B------:R-:W-:Y:S02]  /*6940*/  IADD3 R24, R39, R36, R24 ;  /* 0x0000002427187210 */ /* 0x000fe40007ffe018 */
[----:B------:R-:W-:Y:S02]  /*6950*/  SHF.R.W.U32 R25, R25, 0x7, R25 ;  /* 0x0000000719197819 */ /* 0x000fe40000001e19 */
[----:B------:R-:W-:-:S02]  /*6960*/  SHF.R.W.U32 R6, R6, 0x7, R6 ;  /* 0x0000000706067819 */ /* 0x000fc40000001e06 */
[----:B------:R-:W-:Y:S02]  /*6970*/  SHF.R.W.U32 R17, R17, 0x7, R17 ;  /* 0x0000000711117819 */ /* 0x000fe40000001e11 */
[----:B------:R-:W-:Y:S02]  /*6980*/  LOP3.LUT R19, R24, R19, RZ, 0x3c, !PT ;  /* 0x0000001318137212 */ /* 0x000fe400078e3cff */
[----:B------:R-:W-:Y:S02]  /*6990*/  IADD3 R2, R25, R26, R2 ;  /* 0x0000001a19027210 */ /* 0x000fe40007ffe002 */
[----:B------:R-:W-:Y:S02]  /*69a0*/  IADD3 R12, R6, R13, R12 ;  /* 0x0000000d060c7210 */ /* 0x000fe40007ffe00c */
[----:B------:R-:W-:Y:S02]  /*69b0*/  IADD3 R7, R17, R7, R20 ;  /* 0x0000000711077210 */ /* 0x000fe40007ffe014 */
[----:B------:R-:W-:-:S02]  /*69c0*/  SHF.R.W.U32 R14, R19, 0x10, R19 ;  /* 0x00000010130e7819 */ /* 0x000fc40000001e13 */
[----:B------:R-:W-:Y:S02]  /*69d0*/  LOP3.LUT R11, R2, R11, RZ, 0x3c, !PT ;  /* 0x0000000b020b7212 */ /* 0x000fe400078e3cff */
        /* <DEDUP_REMOVED lines=18> */
[----:B------:R-:W-:Y:S02]  /*6b00*/  IADD3 R2, R25, R2, R37 ;  /* 0x0000000219027210 */ /* 0x000fe40007ffe025 */
[----:B------:R-:W-:Y:S02]  /*6b10*/  IADD3 R10, R5, R12, R10 ;  /* 0x0000000c050a7210 */ /* 0x000fe40007ffe00a */
[----:B------:R-:W-:Y:S02]  /*6b20*/  IADD3 R4, R17, R7, R4 ;  /* 0x0000000711047210 */ /* 0x000fe40007ffe004 */
[----:B------:R-:W-:-:S02]  /*6b30*/  LOP3.LUT R14, R14, R13, RZ, 0x3c, !PT ;  /* 0x0000000d0e0e7212 */ /* 0x000fc400078e3cff */
[----:B------:R-:W-:Y:S02]  /*6b40*/  LOP3.LUT R11, R11, R2, RZ, 0x3c, !PT ;  /* 0x000000020b0b7212 */ /* 0x000fe400078e3cff */
[----:B------:R-:W-:Y:S02]  /*6b50*/  LOP3.LUT R21, R21, R10, RZ, 0x3c, !PT ;  /* 0x0000000a15157212 */ /* 0x000fe400078e3cff */
[----:B------:R-:W-:Y:S02]  /*6b60*/  LOP3.LUT R9, R9, R4, RZ, 0x3c, !PT ;  /* 0x0000000409097212 */ /* 0x000fe400078e3cff */
[----:B------:R-:W-:Y:S02]  /*6b70*/  SHF.R.W.U32 R14, R14, 0x8, R14 ;  /* 0x000000080e0e7819 */ /* 0x000fe40000001e0e */
[----:B------:R-:W-:Y:S02]  /*6b80*/  SHF.R.W.U32 R11, R11, 0x8, R11 ;  /* 0x000000080b0b7819 */ /* 0x000fe40000001e0b */
[----:B------:R-:W-:Y:S01]  /*6b90*/  SHF.R.W.U32 R0, R21, 0x8, R21 ;  /* 0x0000000815007819 */ /* 0x000fe20000001e15 */
[----:B------:R-:W-:Y:S01]  /*6ba0*/  IMAD.IADD R20, R20, 0x1, R14 ;  /* 0x0000000114147824 */ /* 0x000fe200078e020e */
[----:B------:R-:W-:Y:S01]  /*6bb0*/  SHF.R.W.U32 R9, R9, 0x8, R9 ;  /* 0x0000000809097819 */ /* 0x000fe20000001e09 */
[----:B------:R-:W-:-:S02]  /*6bc0*/  IMAD.IADD R8, R8, 0x1, R11 ;  /* 0x0000000108087824 */ /* 0x000fc400078e020b */
[----:B------:R-:W-:Y:S01]  /*6bd0*/  IMAD.IADD R24, R3, 0x1, R0 ;  /* 0x0000000103187824 */ /* 0x000fe200078e0200 */
[----:B------:R-:W-:Y:S01]  /*6be0*/  LOP3.LUT R39, R39, R20, RZ, 0x3c, !PT ;  /* 0x0000001427277212 */ /* 0x000fe200078e3cff */
[----:B------:R-:W-:Y:S01]  /*6bf0*/  IMAD.IADD R16, R16, 0x1, R9 ;  /* 0x0000000110107824 */ /* 0x000fe200078e0209 */
[----:B------:R-:W-:Y:S02]  /*6c00*/  LOP3.LUT R3, R25, R8, RZ, 0x3c, !PT ;  /* 0x0000000819037212 */ /* 0x000fe400078e3cff */
[----:B------:R-:W-:Y:S02]  /*6c10*/  LOP3.LUT R5, R5, R24, RZ, 0x3c, !PT ;  /* 0x0000001805057212 */ /* 0x000fe400078e3cff */
[----:B------:R-:W-:Y:S02]  /*6c20*/  LOP3.LUT R17, R17, R16, RZ, 0x3c, !PT ;  /* 0x0000001011117212 */ /* 0x000fe400078e3cff */
[----:B------:R-:W-:Y:S02]  /*6c30*/  SHF.R.W.U32 R26, R39, 0x7, R39 ;  /* 0x00000007271a7819 */ /* 0x000fe40000001e27 */
[----:B------:R-:W-:-:S02]  /*6c40*/  SHF.R.W.U32 R5, R5, 0x7, R5 ;  /* 0x0000000705057819 */ /* 0x000fc40000001e05 */
[----:B------:R-:W-:Y:S02]  /*6c50*/  SHF.R.W.U32 R17, R17, 0x7, R17 ;  /* 0x0000000711117819 */ /* 0x000fe40000001e11 */
[----:B------:R-:W-:Y:S02]  /*6c60*/  SHF.R.W.U32 R3, R3, 0x7, R3 ;  /* 0x0000000703037819 */ /* 0x000fe40000001e03 */
[----:B------:R-:W-:Y:S02]  /*6c70*/  LOP3.LUT R35, R4, R20, RZ, 0x3c, !PT ;  /* 0x0000001404237212 */ /* 0x000fe400078e3cff */
[----:B------:R-:W-:Y:S02]  /*6c80*/  LOP3.LUT R34, R10, R8, RZ, 0x3c, !PT ;  /* 0x000000080a227212 */ /* 0x000fe400078e3cff */
[----:B------:R-:W-:Y:S02]  /*6c90*/  LOP3.LUT R24, R2, R24, RZ, 0x3c, !PT ;  /* 0x0000001802187212 */ /* 0x000fe400078e3cff */
[----:B------:R-:W-:-:S02]  /*6ca0*/  LOP3.LUT R25, R13, R16, RZ, 0x3c, !PT ;  /* 0x000000100d197212 */ /* 0x000fc400078e3cff */
[----:B------:R-:W-:Y:S02]  /*6cb0*/  LOP3.LUT R26, R26, R9, RZ, 0x3c, !PT ;  /* 0x000000091a1a7212 */ /* 0x000fe400078e3cff */
[----:B------:R-:W-:Y:S02]  /*6cc0*/  LOP3.LUT R27, R5, R11, RZ, 0x3c, !PT ;  /* 0x0000000b051b7212 */ /* 0x000fe400078e3cff */
[----:B------:R-:W-:Y:S02]  /*6cd0*/  LOP3.LUT R28, R17, R14, RZ, 0x3c, !PT ;  /* 0x0000000e111c7212 */ /* 0x000fe400078e3cff */
[----:B------:R-:W-:Y:S01]  /*6ce0*/  LOP3.LUT R29, R3, R0, RZ, 0x3c, !PT ;  /* 0x00000000031d7212 */ /* 0x000fe200078e3cff */
[----:B------:R-:W-:Y:S01]  /*6cf0*/  @P0 CALL.REL.NOINC `(.L_x_3) ;  /* 0x0000001000000944 */ /* 0x000fe20003c00000 */
[----:B------:R-:W-:Y:S05]  /*6d00*/  BRA `(.L_x_5) ;  /* 0xffffd0d000007947 */ /* 0x000fea000383ffff */
.L_x_3:
[----:B------:R-:W-:Y:S05]  /*6d10*/  BSYNC B0 ;  /* 0x0000000000007941 */ /* 0x000fea0003800000 */
.L_x_2:
[----:B------:R-:W-:Y:S01]  /*6d20*/  BAR.SYNC.DEFER_BLOCKING 0x0 ;  /* 0x0000000000007b1d */ /* 0x000fe20000010000 */
[----:B------:R-:W-:Y:S01]  /*6d30*/  CS2R R2, SRZ ;  /* 0x0000000000027805 */ /* 0x000fe2000001ff00 */
[----:B------:R-:W-:-:S04]  /*6d40*/  IMAD.MOV.U32 R20, RZ, RZ, RZ ;  /* 0x000000ffff147224 */ /* 0x000fc800078e00ff */
[----:B------:R-:W1:Y:S03]  /*6d50*/  LDS.U8 R0, [0x238] ;  /* 0x00023800ff007984 */ /* 0x000e660000000000 */
.L_x_17:
[----:B------:R-:W-:Y:S01]  /*6d60*/  IADD3 R21, -R2, 0xc440, RZ ;  /* 0x0000c44002157810 */ /* 0x000fe20007ffe1ff */
[----:B------:R-:W-:Y:S03]  /*6d70*/  BSSY B0, `(.L_x_6) ;  /* 0x0000498000007945 */ /* 0x000fe60003800000 */
[----:B------:R-:W-:-:S04]  /*6d80*/  IMNMX R21, R21, 0x400, PT ;  /* 0x0000040015157817 */ /* 0x000fc80003800200 */
[C---:B------:R-:W-:Y:S02]  /*6d90*/  IADD3 R4, R21.reuse, 0x3f, RZ ;  /* 0x0000003f15047810 */ /* 0x040fe40007ffe0ff */
[----:B------:R-:W-:Y:S02]  /*6da0*/  IADD3 R29, R21, 0x3, RZ ;  /* 0x00000003151d7810 */ /* 0x000fe40007ffe0ff */
[----:B------:R-:W-:Y:S02]  /*6db0*/  SHF.R.S32.HI R5, RZ, 0x1f, R4 ;  /* 0x0000001fff057819 */ /* 0x000fe40000011404 */
[----:B------:R-:W-:Y:S02]  /*6dc0*/  SHF.R.S32.HI R29, RZ, 0x2, R29 ;  /* 0x00000002ff1d7819 */ /* 0x000fe4000001141d */
[----:B------:R-:W-:-:S04]  /*6dd0*/  LEA.HI R5, R5, R4, RZ, 0x6 ;  /* 0x0000000405057211 */ /* 0x000fc800078f30ff */
[----:B------:R-:W-:-:S05]  /*6de0*/  SHF.R.S32.HI R28, RZ, 0x6, R5 ;  /* 0x00000006ff1c7819 */ /* 0x000fca0000011405 */
[----:B------:R-:W-:-:S05]  /*6df0*/  IMAD.SHL.U32 R33, R28, 0x10, RZ ;  /* 0x000000101c217824 */ /* 0x000fca00078e00ff */
[----:B------:R-:W-:-:S13]  /*6e00*/  ISETP.GE.AND P0, PT, R22, R33, PT ;  /* 0x000000211600720c */ /* 0x000fda0003f06270 */
[----:B01----:R-:W-:Y:S05]  /*6e10*/  @P0 BRA `(.L_x_7) ;  /* 0x000048d000000947 */ /* 0x003fea0003800000 */
[----:B------:R-:W-:Y:S01]  /*6e20*/  IABS R36, R28 ;  /* 0x0000001c00247213 */ /* 0x000fe20000000000 */
[----:B------:R-:W-:Y:S02]  /*6e30*/  IMAD.MOV.U32 R38, RZ, RZ, RZ ;  /* 0x000000ffff267224 */ /* 0x000fe400078e00ff */
[----:B------:R-:W-:Y:S01]  /*6e40*/  IMAD.MOV.U32 R37, RZ, RZ, R22 ;  /* 0x000000ffff257224 */ /* 0x000fe200078e0016 */
[----:B------:R-:W2:Y:S08]  /*6e50*/  I2F.RP R4, R36 ;  /* 0x0000002400047306 */ /* 0x000eb00000209400 */
[----:B--2---:R-:W2:Y:S02]  /*6e60*/  MUFU.RCP R4, R4 ;  /* 0x0000000400047308 */ /* 0x004ea40000001000 */
[----:B--2---:R-:W-:-:S06]  /*6e70*/  IADD3 R39, R4, 0xffffffe, RZ ;  /* 0x0ffffffe04277810 */ /* 0x004fcc0007ffe0ff */
[----:B------:R-:W2:Y:S02]  /*6e80*/  F2I.FTZ.U32.TRUNC.NTZ R39, R39 ;  /* 0x0000002700277305 */ /* 0x000ea4000021f000 */
[----:B--2---:R-:W-:-:S04]  /*6e90*/  IMAD.MOV R5, RZ, RZ, -R39 ;  /* 0x000000ffff057224 */ /* 0x004fc800078e0a27 */
[----:B------:R-:W-:-:S04]  /*6ea0*/  IMAD R5, R5, R36, RZ ;  /* 0x0000002405057224 */ /* 0x000fc800078e02ff */
[----:B------:R-:W-:-:S04]  /*6eb0*/  IMAD.HI.U32 R38, R39, R5, R38 ;  /* 0x0000000527267227 */ /* 0x000fc800078e0026 */
.L_x_10:
[-C--:B------:R-:W-:Y:S01]  /*6ec0*/  IABS R4, R28.reuse ;  /* 0x0000001c00047213 */ /* 0x080fe20000000000 */
[----:B------:R-:W-:Y:S01]  /*6ed0*/  BSSY B1, `(.L_x_8) ;  /* 0x000047c000017945 */ /* 0x000fe20003800000 */
[----:B------:R-:W-:Y:S02]  /*6ee0*/  IABS R7, R37 ;  /* 0x0000002500077213 */ /* 0x000fe40000000000 */
[-C--:B------:R-:W-:Y:S01]  /*6ef0*/  IABS R27, R28.reuse ;  /* 0x0000001c001b7213 */ /* 0x080fe20000000000 */
[----:B------:R-:W-:Y:S01]  /*6f00*/  IMAD.MOV R26, RZ, RZ, -R4 ;  /* 0x000000ffff1a7224 */ /* 0x000fe200078e0a04 */
[----:B------:R-:W-:Y:S01]  /*6f10*/  ISETP.GE.AND P1, PT, R37, RZ, PT ;  /* 0x000000ff2500720c */ /* 0x000fe20003f26270 */
[----:B------:R-:W-:Y:S01]  /*6f20*/  IMAD.HI.U32 R4, R38, R7, RZ ;  /* 0x0000000726047227 */ /* 0x000fe200078e00ff */
[----:B------:R-:W-:-:S03]  /*6f30*/  LOP3.LUT R24, RZ, R28, RZ, 0x33, !PT ;  /* 0x0000001cff187212 */ /* 0x000fc600078e33ff */
[----:B------:R-:W-:-:S05]  /*6f40*/  IMAD R5, R4, R26, R7 ;  /* 0x0000001a04057224 */ /* 0x000fca00078e0207 */
[----:B------:R-:W-:-:S13]  /*6f50*/  ISETP.GT.U32.AND P0, PT, R36, R5, PT ;  /* 0x000000052400720c */ /* 0x000fda0003f04070 */
[----:B------:R-:W-:-:S05]  /*6f60*/  @!P0 IMAD.IADD R5, R5, 0x1, -R27 ;  /* 0x0000000105058824 */ /* 0x000fca00078e0a1b */
[----:B------:R-:W-:-:S13]  /*6f70*/  ISETP.GT.U32.AND P0, PT, R36, R5, PT ;  /* 0x000000052400720c */ /* 0x000fda0003f04070 */
[----:B------:R-:W-:Y:S01]  /*6f80*/  @!P0 IMAD.IADD R5, R5, 0x1, -R27 ;  /* 0x0000000105058824 */ /* 0x000fe200078e0a1b */
[----:B------:R-:W-:-:S03]  /*6f90*/  ISETP.NE.AND P0, PT, R28, RZ, PT ;  /* 0x000000ff1c00720c */ /* 0x000fc60003f05270 */
[----:B------:R-:W-:-:S05]  /*6fa0*/  @!P1 IMAD.MOV R5, RZ, RZ, -R5 ;  /* 0x000000ffff059224 */ /* 0x000fca00078e0a05 */
[----:B------:R-:W-:-:S05]  /*6fb0*/  SEL R41, R24, R5, !P0 ;  /* 0x0000000518297207 */ /* 0x000fca0004000000 */
[----:B------:R-:W-:-:S05]  /*6fc0*/  IMAD.SHL.U32 R40, R41, 0x40, RZ ;  /* 0x0000004029287824 */ /* 0x000fca00078e00ff */
[----:B------:R-:W-:-:S13]  /*6fd0*/  ISETP.GE.AND P1, PT, R40, R21, PT ;  /* 0x000000152800720c */ /* 0x000fda0003f26270 */
[----:B------:R-:W-:Y:S05]  /*6fe0*/  @P1 BRA `(.L_x_9) ;  /* 0x000046a000001947 */ /* 0x000fea0003800000 */
[----:B------:R-:W2:Y:S01]  /*6ff0*/  I2F.RP R8, R27 ;  /* 0x0000001b00087306 */ /* 0x000ea20000209400 */
[----:B------:R-:W-:Y:S01]  /*7000*/  LDS.128 R12, [0x1f0] ;  /* 0x0001f000ff0c7984 */ /* 0x000fe20000000c00 */
[----:B------:R-:W-:-:S03]  /*7010*/  SHF.R.U32.HI R46, RZ, 0x6, R2 ;  /* 0x00000006ff2e7819 */ /* 0x000fc60000011602 */
[----:B------:R-:W-:Y:S03]  /*7020*/  LDS.64 R34, [0x1d8] ;  /* 0x0001d800ff227984 */ /* 0x000fe60000000a00 */
[----:B--2---:R-:W2:Y:S02]  /*7030*/  MUFU.RCP R8, R8 ;  /* 0x0000000800087308 */ /* 0x004ea40000001000 */
[----:B--2---:R-:W-:-:S06]  /*7040*/  IADD3 R16, R8, 0xffffffe, RZ ;  /* 0x0ffffffe08107810 */ /* 0x004fcc0007ffe0ff */
[----:B------:R2:W3:Y:S02]  /*7050*/  F2I.FTZ.U32.TRUNC.NTZ R5, R16 ;  /* 0x0000001000057305 */ /* 0x0004e4000021f000 */
[----:B--2---:R-:W-:Y:S01]  /*7060*/  LDS.128 R16, [0x200] ;  /* 0x00020000ff107984 */ /* 0x004fe20000000c00 */
[----:B---3--:R-:W-:-:S04]  /*7070*/  IMAD.MOV R4, RZ, RZ, -R5 ;  /* 0x000000ffff047224 */ /* 0x008fc800078e0a05 */
[----:B------:R-:W-:Y:S02]  /*7080*/  IMAD R9, R4, R27, RZ ;  /* 0x0000001b04097224 */ /* 0x000fe400078e02ff */
[----:B------:R-:W-:-:S04]  /*7090*/  IMAD.MOV.U32 R4, RZ, RZ, RZ ;  /* 0x000000ffff047224 */ /* 0x000fc800078e00ff */
[----:B------:R-:W-:Y:S02]  /*70a0*/  IMAD.HI.U32 R4, R5, R9, R4 ;  /* 0x0000000905047227 */ /* 0x000fe400078e0004 */
[----:B------:R-:W-:Y:S04]  /*70b0*/  LDS.128 R8, [0x210] ;  /* 0x00021000ff087984 */ /* 0x000fe80000000c00 */
[----:B------:R-:W-:-:S04]  /*70c0*/  IMAD.HI.U32 R25, R4, R7, RZ ;  /* 0x0000000704197227 */ /* 0x000fc800078e00ff */
[----:B------:R-:W-:Y:S02]  /*70d0*/  IMAD R26, R25, R26, R7 ;  /* 0x0000001a191a7224 */ /* 0x000fe400078e0207 */
[----:B------:R-:W2:Y:S03]  /*70e0*/  LDS.128 R4, [0x1e0] ;  /* 0x0001e000ff047984 */ /* 0x000ea60000000c00 */
[----:B------:R-:W-:-:S13]  /*70f0*/  ISETP.GT.U32.AND P3, PT, R27, R26, PT ;  /* 0x0000001a1b00720c */ /* 0x000fda0003f64070 */
[----:B------:R-:W-:Y:S01]  /*7100*/  @!P3 IMAD.IADD R26, R26, 0x1, -R27 ;  /* 0x000000011a1ab824 */ /* 0x000fe200078e0a1b */
[----:B------:R-:W-:-:S04]  /*7110*/  @!P3 IADD3 R25, R25, 0x1, RZ ;  /* 0x000000011919b810 */ /* 0x000fc80007ffe0ff */
[----:B------:R-:W-:Y:S02]  /*7120*/  ISETP.GE.U32.AND P1, PT, R26, R27, PT ;  /* 0x0000001b1a00720c */ /* 0x000fe40003f26070 */
[----:B------:R-:W-:-:S04]  /*7130*/  LOP3.LUT R26, R37, R28, RZ, 0x3c, !PT ;  /* 0x0000001c251a7212 */ /* 0x000fc800078e3cff */
[----:B------:R-:W-:-:S07]  /*7140*/  ISETP.GE.AND P4, PT, R26, RZ, PT ;  /* 0x000000ff1a00720c */ /* 0x000fce0003f86270 */
[----:B------:R-:W-:Y:S02]  /*7150*/  @P1 IADD3 R25, R25, 0x1, RZ ;  /* 0x0000000119191810 */ /* 0x000fe40007ffe0ff */
[----:B--2---:R-:W-:-:S04]  /*7160*/  IADD3 R52, R13, R5, R8 ;  /* 0x000000050d347210 */ /* 0x004fc80007ffe008 */
[----:B------:R-:W-:Y:S01]  /*7170*/  @!P4 IMAD.MOV R25, RZ, RZ, -R25 ;  /* 0x000000ffff19c224 */ /* 0x000fe200078e0a19 */
[----:B------:R-:W-:Y:S02]  /*7180*/  IADD3 R47, R7, R35, R16 ;  /* 0x00000023072f7210 */ /* 0x000fe40007ffe010 */
[----:B------:R-:W-:Y:S02]  /*7190*/  LOP3.LUT R30, R52, 0xa, RZ, 0x3c, !PT ;  /* 0x0000000a341e7812 */ /* 0x000fe400078e3cff */
[----:B------:R-:W-:Y:S02]  /*71a0*/  SEL R39, R24, R25, !P0 ;  /* 0x0000001918277207 */ /* 0x000fe40004000000 */
[----:B------:R-:W-:Y:S01]  /*71b0*/  SHF.R.W.U32 R56, R30, 0x10, R30 ;  /* 0x000000101e387819 */ /* 0x000fe20000001e1e */
[----:B------:R-:W2:Y:S01]  /*71c0*/  LDS.128 R24, [0x220] ;  /* 0x00022000ff187984 */ /* 0x000ea20000000c00 */
[----:B------:R-:W-:Y:S01]  /*71d0*/  IADD3 R55, R12, R4, R18 ;  /* 0x000000040c377210 */ /* 0x000fe20007ffe012 */
[----:B------:R-:W-:Y:S01]  /*71e0*/  IMAD R46, R39, 0x311, R46 ;  /* 0x00000311272e7824 */ /* 0x000fe200078e022e */
[----:B------:R-:W-:Y:S01]  /*71f0*/  IADD3 R44, R56, -0x5ab00ac6, RZ ;  /* 0xa54ff53a382c7810 */ /* 0x000fe20007ffe0ff */
[----:B------:R-:W3:Y:S01]  /*7200*/  LDS.64 R30, [0x230] ;  /* 0x00023000ff1e7984 */ /* 0x000ee20000000a00 */
[----:B------:R-:W-:Y:S01]  /*7210*/  SHF.R.W.U32 R48, R47, 0x10, R47 ;  /* 0x000000102f307819 */ /* 0x000fe20000001e2f */
[----:B------:R-:W-:Y:S01]  /*7220*/  IMAD.IADD R46, R41, 0x1, R46 ;  /* 0x00000001292e7824 */ /* 0x000fe200078e022e */
[----:B-1----:R-:W-:-:S02]  /*7230*/  LOP3.LUT R57, R55, R0, RZ, 0x3c, !PT ;  /* 0x0000000037397212 */ /* 0x002fc400078e3cff */
[----:B------:R-:W-:Y:S02]  /*7240*/  LOP3.LUT R43, R13, R44, RZ, 0x3c, !PT ;  /* 0x0000002c0d2b7212 */ /* 0x000fe400078e3cff */
[----:B------:R-:W-:Y:S02]  /*7250*/  IADD3 R42, R48, -0x4498517b, RZ ;  /* 0xbb67ae85302a7810 */ /* 0x000fe40007ffe0ff */
[----:B------:R-:W-:Y:S02]  /*7260*/  IADD3 R51, R6, R34, R14 ;  /* 0x0000002206337210 */ /* 0x000fe40007ffe00e */
[----:B------:R-:W-:Y:S02]  /*7270*/  SHF.R.W.U32 R57, R57, 0x10, R57 ;  /* 0x0000001039397819 */ /* 0x000fe40000001e39 */
[----:B------:R-:W-:Y:S02]  /*7280*/  SHF.R.W.U32 R43, R43, 0xc, R43 ;  /* 0x0000000c2b2b7819 */ /* 0x000fe40000001e2b */
[----:B------:R-:W-:-:S02]  /*7290*/  LOP3.LUT R54, R7, R42, RZ, 0x3c, !PT ;  /* 0x0000002a07367212 */ /* 0x000fc400078e3cff */
[----:B------:R-:W-:Y:S02]  /*72a0*/  IADD3 R50, R57, 0x3c6ef372, RZ ;  /* 0x3c6ef37239327810 */ /* 0x000fe40007ffe0ff */
[----:B------:R-:W-:Y:S02]  /*72b0*/  LOP3.LUT R46, R51, R46, RZ, 0x3c, !PT ;  /* 0x0000002e332e7212 */ /* 0x000fe400078e3cff */
[----:B------:R-:W-:Y:S02]  /*72c0*/  IADD3 R45, R43, R52, R9 ;  /* 0x000000342b2d7210 */ /* 0x000fe40007ffe009 */
[----:B------:R-:W-:Y:S02]  /*72d0*/  SHF.R.W.U32 R54, R54, 0xc, R54 ;  /* 0x0000000c36367819 */ /* 0x000fe40000001e36 */
[----:B------:R-:W-:Y:S02]  /*72e0*/  LOP3.LUT R52, R12, R50, RZ, 0x3c, !PT ;  /* 0x000000320c347212 */ /* 0x000fe400078e3cff */
[----:B------:R-:W-:-:S02]  /*72f0*/  SHF.R.W.U32 R53, R46, 0x10, R46 ;  /* 0x000000102e357819 */ /* 0x000fc40000001e2e */
[----:B------:R-:W-:Y:S02]  /*7300*/  LOP3.LUT R46, R56, R45, RZ, 0x3c, !PT ;  /* 0x0000002d382e7212 */ /* 0x000fe400078e3cff */
[----:B------:R-:W-:Y:S02]  /*7310*/  IADD3 R47, R54, R47, R17 ;  /* 0x0000002f362f7210 */ /* 0x000fe40007ffe011 */
[----:B------:R-:W-:Y:S02]  /*7320*/  SHF.R.W.U32 R52, R52, 0xc, R52 ;  /* 0x0000000c34347819 */ /* 0x000fe40000001e34 */
[----:B------:R-:W-:Y:S02]  /*7330*/  SHF.R.W.U32 R46, R46, 0x8, R46 ;  /* 0x000000082e2e7819 */ /* 0x000fe40000001e2e */
[----:B------:R-:W-:Y:S02]  /*7340*/  LOP3.LUT R48, R48, R47, RZ, 0x3c, !PT ;  /* 0x0000002f30307212 */ /* 0x000fe400078e3cff */
[----:B------:R-:W-:Y:S01]  /*7350*/  IADD3 R49, R53, 0x6a09e667, RZ ;  /* 0x6a09e66735317810 */ /* 0x000fe20007ffe0ff */
[----:B------:R-:W-:Y:S01]  /*7360*/  IMAD.IADD R44, R44, 0x1, R46 ;  /* 0x000000012c2c7824 */ /* 0x000fe200078e022e */
[----:B------:R-:W-:-:S02]  /*7370*/  IADD3 R56, R52, R55, R19 ;  /* 0x0000003734387210 */ /* 0x000fc40007ffe013 */
[----:B------:R-:W-:Y:S02]  /*7380*/  SHF.R.W.U32 R55, R48, 0x8, R48 ;  /* 0x0000000830377819 */ /* 0x000fe40000001e30 */
[----:B------:R-:W-:Y:S02]  /*7390*/  LOP3.LUT R48, R6, R49, RZ, 0x3c, !PT ;  /* 0x0000003106307212 */ /* 0x000fe400078e3cff */
[----:B------:R-:W-:Y:S01]  /*73a0*/  LOP3.LUT R57, R57, R56, RZ, 0x3c, !PT ;  /* 0x0000003839397212 */ /* 0x000fe200078e3cff */
[----:B------:R-:W-:Y:S01]  /*73b0*/  IMAD.IADD R42, R42, 0x1, R55 ;  /* 0x000000012a2a7824 */ /* 0x000fe200078e0237 */
[----:B------:R-:W-:Y:S02]  /*73c0*/  SHF.R.W.U32 R48, R48, 0xc, R48 ;  /* 0x0000000c30307819 */ /* 0x000fe40000001e30 */
[----:B------:R-:W-:Y:S02]  /*73d0*/  LOP3.LUT R58, R43, R44, RZ, 0x3c, !PT ;  /* 0x0000002c2b3a7212 */ /* 0x000fe400078e3cff */
[----:B------:R-:W-:-:S02]  /*73e0*/  SHF.R.W.U32 R43, R57, 0x8, R57 ;  /* 0x00000008392b7819 */ /* 0x000fc40000001e39 */
[----:B------:R-:W-:Y:S02]  /*73f0*/  IADD3 R59, R48, R51, R15 ;  /* 0x00000033303b7210 */ /* 0x000fe40007ffe00f */
[----:B------:R-:W-:Y:S01]  /*7400*/  LOP3.LUT R54, R54, R42, RZ, 0x3c, !PT ;  /* 0x0000002a36367212 */ /* 0x000fe200078e3cff */
[----:B------:R-:W-:Y:S01]  /*7410*/  IMAD.IADD R57, R50, 0x1, R43 ;  /* 0x0000000132397824 */ /* 0x000fe200078e022b */
[----:B------:R-:W-:Y:S02]  /*7420*/  SHF.R.W.U32 R51, R58, 0x7, R58 ;  /* 0x000000073a337819 */ /* 0x000fe40000001e3a */
[----:B------:R-:W-:Y:S02]  /*7430*/  LOP3.LUT R58, R53, R59, RZ, 0x3c, !PT ;  /* 0x0000003b353a7212 */ /* 0x000fe400078e3cff */
[----:B------:R-:W-:Y:S02]  /*7440*/  SHF.R.W.U32 R50, R54, 0x7, R54 ;  /* 0x0000000736327819 */ /* 0x000fe40000001e36 */
[----:B--2---:R-:W-:-:S02]  /*7450*/  IADD3 R54, R51, R56, R26 ;  /* 0x0000003833367210 */ /* 0x004fc40007ffe01a */
[----:B------:R-:W-:Y:S02]  /*7460*/  LOP3.LUT R56, R52, R57, RZ, 0x3c, !PT ;  /* 0x0000003934387212 */ /* 0x000fe400078e3cff */
[----:B------:R-:W-:Y:S02]  /*7470*/  SHF.R.W.U32 R52, R58, 0x8, R58 ;  /* 0x000000083a347819 */ /* 0x000fe40000001e3a */
[----:B------:R-:W-:Y:S02]  /*7480*/  IADD3 R53, R50, R59, R10 ;  /* 0x0000003b32357210 */ /* 0x000fe40007ffe00a */
[----:B------:R-:W-:Y:S01]  /*7490*/  LOP3.LUT R55, R54, R55, RZ, 0x3c, !PT ;  /* 0x0000003736377212 */ /* 0x000fe200078e3cff */
[----:B------:R-:W-:Y:S01]  /*74a0*/  IMAD.IADD R49, R49, 0x1, R52 ;  /* 0x0000000131317824 */ /* 0x000fe200078e0234 */
[----:B------:R-:W-:Y:S02]  /*74b0*/  SHF.R.W.U32 R56, R56, 0x7, R56 ;  /* 0x0000000738387819 */ /* 0x000fe40000001e38 */
[----:B------:R-:W-:-:S02]  /*74c0*/  LOP3.LUT R58, R53, R46, RZ, 0x3c, !PT ;  /* 0x0000002e353a7212 */ /* 0x000fc400078e3cff */
[----:B------:R-:W-:Y:S02]  /*74d0*/  SHF.R.W.U32 R55, R55, 0x10, R55 ;  /* 0x0000001037377819 */ /* 0x000fe40000001e37 */
[----:B------:R-:W-:Y:S02]  /*74e0*/  IADD3 R46, R56, R47, R24 ;  /* 0x0000002f382e7210 */ /* 0x000fe40007ffe018 */
        /* <DEDUP_REMOVED lines=9> */
[----:B---3--:R-:W-:Y:S01]  /*7580*/  IADD3 R50, R49, R45, R30 ;  /* 0x0000002d31327210 */ /* 0x008fe20007ffe01e */
[----:B------:R-:W-:Y:S01]  /*7590*/  IMAD.IADD R45, R44, 0x1, R51 ;  /* 0x000000012c2d7824 */ /* 0x000fe200078e0233 */
[----:B------:R-:W-:Y:S02]  /*75a0*/  SHF.R.W.U32 R52, R59, 0xc, R59 ;  /* 0x0000000c3b347819 */ /* 0x000fe40000001e3b */
[----:B------:R-:W-:-:S02]  /*75b0*/  SHF.R.W.U32 R44, R57, 0xc, R57 ;  /* 0x0000000c392c7819 */ /* 0x000fc40000001e39 */
[----:B------:R-:W-:Y:S02]  /*75c0*/  LOP3.LUT R57, R50, R43, RZ, 0x3c, !PT ;  /* 0x0000002b32397212 */ /* 0x000fe400078e3cff */
[----:B------:R-:W-:Y:S02]  /*75d0*/  IADD3 R54, R52, R54, R27 ;  /* 0x0000003634367210 */ /* 0x000fe40007ffe01b */
[----:B------:R-:W-:Y:S02]  /*75e0*/  IADD3 R43, R44, R53, R11 ;  /* 0x000000352c2b7210 */ /* 0x000fe40007ffe00b */
[----:B------:R-:W-:Y:S02]  /*75f0*/  LOP3.LUT R56, R56, R45, RZ, 0x3c, !PT ;  /* 0x0000002d38387212 */ /* 0x000fe400078e3cff */
[----:B------:R-:W-:Y:S02]  /*7600*/  SHF.R.W.U32 R53, R57, 0x10, R57 ;  /* 0x0000001039357819 */ /* 0x000fe40000001e39 */
[----:B------:R-:W-:-:S02]  /*7610*/  LOP3.LUT R57, R55, R54, RZ, 0x3c, !PT ;  /* 0x0000003637397212 */ /* 0x000fc400078e3cff */
[----:B------:R-:W-:Y:S01]  /*7620*/  SHF.R.W.U32 R55, R56, 0xc, R56 ;  /* 0x0000000c38377819 */ /* 0x000fe20000001e38 */
[----:B------:R-:W-:Y:S01]  /*7630*/  IMAD.IADD R56, R42, 0x1, R53 ;  /* 0x000000012a387824 */ /* 0x000fe200078e0235 */
[----:B------:R-:W-:Y:S02]  /*7640*/  LOP3.LUT R59, R58, R43, RZ, 0x3c, !PT ;  /* 0x0000002b3a3b7212 */ /* 0x000fe400078e3cff */
[----:B------:R-:W-:Y:S02]  /*7650*/  SHF.R.W.U32 R57, R57, 0x8, R57 ;  /* 0x0000000839397819 */ /* 0x000fe40000001e39 */
[----:B------:R-:W-:Y:S02]  /*7660*/  IADD3 R58, R55, R46, R25 ;  /* 0x0000002e373a7210 */ /* 0x000fe40007ffe019 */
[----:B------:R-:W-:Y:S01]  /*7670*/  SHF.R.W.U32 R46, R59, 0x8, R59 ;  /* 0x000000083b2e7819 */ /* 0x000fe20000001e3b */
[----:B------:R-:W-:Y:S01]  /*7680*/  IMAD.IADD R48, R48, 0x1, R57 ;  /* 0x0000000130307824 */ /* 0x000fe200078e0239 */
[----:B------:R-:W-:-:S02]  /*7690*/  LOP3.LUT R49, R49, R56, RZ, 0x3c, !PT ;  /* 0x0000003831317212 */ /* 0x000fc400078e3cff */
[----:B------:R-:W-:Y:S01]  /*76a0*/  LOP3.LUT R42, R51, R58, RZ, 0x3c, !PT ;  /* 0x0000003a332a7212 */ /* 0x000fe200078e3cff */
[----:B------:R-:W-:Y:S01]  /*76b0*/  IMAD.IADD R47, R47, 0x1, R46 ;  /* 0x000000012f2f7824 */ /* 0x000fe200078e022e */
[----:B------:R-:W-:Y:S02]  /*76c0*/  SHF.R.W.U32 R49, R49, 0xc, R49 ;  /* 0x0000000c31317819 */ /* 0x000fe40000001e31 */
[----:B------:R-:W-:Y:S02]  /*76d0*/  LOP3.LUT R51, R52, R48, RZ, 0x3c, !PT ;  /* 0x0000003034337212 */ /* 0x000fe400078e3cff */
[----:B------:R-:W-:Y:S02]  /*76e0*/  SHF.R.W.U32 R42, R42, 0x8, R42 ;  /* 0x000000082a2a7819 */ /* 0x000fe40000001e2a */
[----:B------:R-:W-:Y:S02]  /*76f0*/  IADD3 R52, R49, R50, R31 ;  /* 0x0000003231347210 */ /* 0x000fe40007ffe01f */
[----:B------:R-:W-:Y:S01]  /*7700*/  LOP3.LUT R44, R44, R47, RZ, 0x3c, !PT ;  /* 0x0000002f2c2c7212 */ /* 0x000fe200078e3cff */
[----:B------:R-:W-:Y:S01]  /*7710*/  IMAD.IADD R50, R45, 0x1, R42 ;  /* 0x000000012d327824 */ /* 0x000fe200078e022a */
[----:B------:R-:W-:-:S02]  /*7720*/  SHF.R.W.U32 R51, R51, 0x7, R51 ;  /* 0x0000000733337819 */ /* 0x000fc40000001e33 */
[-C--:B------:R-:W-:Y:S02]  /*7730*/  LOP3.LUT R53, R53, R52.reuse, RZ, 0x3c, !PT ;  /* 0x0000003435357212 */ /* 0x080fe400078e3cff */
        /* <DEDUP_REMOVED lines=59> */
[----:B------:R-:W-:-:S02]  /*7af0*/  SHF.R.W.U32 R57, R57, 0x10, R57 ;  /* 0x0000001039397819 */ /* 0x000fc40000001e39 */
[----:B------:R-:W-:Y:S01]  /*7b00*/  LOP3.LUT R51, R52, R45, RZ, 0x3c, !PT ;  /* 0x0000002d34337212 */ /* 0x000fe200078e3cff */
[----:B------:R-:W-:Y:S01]  /*7b10*/  IMAD.IADD R45, R45, 0x1, R55 ;  /* 0x000000012d2d7824 */ /* 0x000fe200078e0237 */
[----:B------:R-:W-:Y:S01]  /*7b20*/  LOP3.LUT R47, R50, R47, RZ, 0x3c, !PT ;  /* 0x0000002f322f7212 */ /* 0x000fe200078e3cff */
[----:B------:R-:W-:Y:S01]  /*7b30*/  IMAD.IADD R43, R43, 0x1, R57 ;  /* 0x000000012b2b7824 */ /* 0x000fe200078e0239 */
[----:B------:R-:W-:Y:S02]  /*7b40*/  SHF.R.W.U32 R51, R51, 0x7, R51 ;  /* 0x0000000733337819 */ /* 0x000fe40000001e33 */
        /* <DEDUP_REMOVED lines=16> */
[----:B------:R-:W-:-:S02]  /*7c50*/  SHF.R.W.U32 R58, R55, 0x8, R55 ;  /* 0x00000008373a7819 */ /* 0x000fc40000001e37 */
[----:B------:R-:W-:Y:S02]  /*7c60*/  IADD3 R55, R54, R50, R19 ;  /* 0x0000003236377210 */ /* 0x000fe40007ffe013 */
[----:B------:R-:W-:Y:S01]  /*7c70*/  SHF.R.W.U32 R50, R57, 0x8, R57 ;  /* 0x0000000839327819 */ /* 0x000fe20000001e39 */
[----:B------:R-:W-:Y:S01]  /*7c80*/  IMAD.IADD R45, R45, 0x1, R58 ;  /* 0x000000012d2d7824 */ /* 0x000fe200078e023a */
[----:B------:R-:W-:Y:S02]  /*7c90*/  LOP3.LUT R51, R51, R56, RZ, 0x3c, !PT ;  /* 0x0000003833337212 */ /* 0x000fe400078e3cff */
[----:B------:R-:W-:Y:S01]  /*7ca0*/  LOP3.LUT R46, R53, R55, RZ, 0x3c, !PT ;  /* 0x00000037352e7212 */ /* 0x000fe200078e3cff */
[----:B------:R-:W-:Y:S01]  /*7cb0*/  IMAD.IADD R43, R43, 0x1, R50 ;  /* 0x000000012b2b7824 */ /* 0x000fe200078e0232 */
[----:B------:R-:W-:Y:S02]  /*7cc0*/  SHF.R.W.U32 R51, R51, 0xc, R51 ;  /* 0x0000000c33337819 */ /* 0x000fe40000001e33 */
        /* <DEDUP_REMOVED lines=18> */
[----:B------:R-:W-:Y:S01]  /*7df0*/  SHF.R.W.U32 R59, R58, 0x10, R58 ;  /* 0x000000103a3b7819 */ /* 0x000fe20000001e3a */
[----:B------:R-:W-:Y:S01]  /*7e00*/  IMAD.IADD R52, R63, 0x1, R56 ;  /* 0x000000013f347824 */ /* 0x000fe200078e0238 */
[----:B------:R-:W-:Y:S02]  /*7e10*/  LOP3.LUT R51, R51, R50, RZ, 0x3c, !PT ;  /* 0x0000003233337212 */ /* 0x000fe400078e3cff */
[----:B------:R-:W-:Y:S01]  /*7e20*/  LOP3.LUT R54, R49, R44, RZ, 0x3c, !PT ;  /* 0x0000002c31367212 */ /* 0x000fe200078e3cff */
[----:B------:R-:W-:Y:S01]  /*7e30*/  IMAD.IADD R44, R50, 0x1, R59 ;  /* 0x00000001322c7824 */ /* 0x000fe200078e023b */
[----:B------:R-:W-:-:S02]  /*7e40*/  SHF.R.W.U32 R50, R51, 0x7, R51 ;  /* 0x0000000733327819 */ /* 0x000fc40000001e33 */
[----:B------:R-:W-:Y:S02]  /*7e50*/  LOP3.LUT R55, R53, R52, RZ, 0x3c, !PT ;  /* 0x0000003435377212 */ /* 0x000fe400078e3cff */
[----:B------:R-:W-:Y:S02]  /*7e60*/  SHF.R.W.U32 R54, R54, 0x10, R54 ;  /* 0x0000001036367819 */ /* 0x000fe40000001e36 */
[----:B------:R-:W-:Y:S02]  /*7e70*/  LOP3.LUT R53, R61, R44, RZ, 0x3c, !PT ;  /* 0x0000002c3d357212 */ /* 0x000fe400078e3cff */
[----:B------:R-:W-:Y:S01]  /*7e80*/  IADD3 R51, R50, R42, R17 ;  /* 0x0000002a32337210 */ /* 0x000fe20007ffe011 */
[----:B------:R-:W-:Y:S01]  /*7e90*/  IMAD.IADD R43, R43, 0x1, R54 ;  /* 0x000000012b2b7824 */ /* 0x000fe200078e0236 */
[----:B------:R-:W-:Y:S02]  /*7ea0*/  SHF.R.W.U32 R55, R55, 0xc, R55 ;  /* 0x0000000c37377819 */ /* 0x000fe40000001e37 */
[----:B------:R-:W-:-:S02]  /*7eb0*/  SHF.R.W.U32 R53, R53, 0xc, R53 ;  /* 0x0000000c35357819 */ /* 0x000fc40000001e35 */
[----:B------:R-:W-:Y:S02]  /*7ec0*/  LOP3.LUT R46, R51, R46, RZ, 0x3c, !PT ;  /* 0x0000002e332e7212 */ /* 0x000fe400078e3cff */
[----:B------:R-:W-:Y:S02]  /*7ed0*/  IADD3 R47, R55, R47, R30 ;  /* 0x0000002f372f7210 */ /* 0x000fe40007ffe01e */
[----:B------:R-:W-:Y:S02]  /*7ee0*/  LOP3.LUT R60, R60, R43, RZ, 0x3c, !PT ;  /* 0x0000002b3c3c7212 */ /* 0x000fe400078e3cff */
[----:B------:R-:W-:Y:S02]  /*7ef0*/  IADD3 R48, R53, R57, R26 ;  /* 0x0000003935307210 */ /* 0x000fe40007ffe01a */
        /* <DEDUP_REMOVED lines=15> */
[----:B------:R-:W-:Y:S02]  /*7ff0*/  LOP3.LUT R53, R53, R44, RZ, 0x3c, !PT ;  /* 0x0000002c35357212 */ /* 0x000fe400078e3cff */
[----:B------:R-:W-:Y:S01]  /*8000*/  IADD3 R55, R50, R51, R18 ;  /* 0x0000003332377210 */ /* 0x000fe20007ffe012 */
[----:B------:R-:W-:Y:S01]  /*8010*/  IMAD.IADD R51, R43, 0x1, R46 ;  /* 0x000000012b337824 */ /* 0x000fe200078e022e */
[----:B------:R-:W-:-:S02]  /*8020*/  SHF.R.W.U32 R52, R52, 0x7, R52 ;  /* 0x0000000734347819 */ /* 0x000fc40000001e34 */
        /* <DEDUP_REMOVED lines=21> */
[----:B------:R-:W-:-:S02]  /*8180*/  IADD3 R47, R54, R47, R10 ;  /* 0x0000002f362f7210 */ /* 0x000fc40007ffe00a */
[----:B------:R-:W-:Y:S01]  /*8190*/  SHF.R.W.U32 R53, R50, 0xc, R50 ;  /* 0x0000000c32357819 */ /* 0x000fe20000001e32 */
[----:B------:R-:W-:Y:S01]  /*81a0*/  IMAD.IADD R50, R42, 0x1, R51 ;  /* 0x000000012a327824 */ /* 0x000fe200078e0233 */
[----:B------:R-:W-:Y:S02]  /*81b0*/  SHF.R.W.U32 R52, R52, 0xc, R52 ;  /* 0x0000000c34347819 */ /* 0x000fe40000001e34 */
[----:B------:R-:W-:Y:S02]  /*81c0*/  LOP3.LUT R57, R47, R46, RZ, 0x3c, !PT ;  /* 0x0000002e2f397212 */ /* 0x000fe400078e3cff */
[----:B------:R-:W-:Y:S02]  /*81d0*/  IADD3 R55, R53, R58, R31 ;  /* 0x0000003a35377210 */ /* 0x000fe40007ffe01f */
[----:B------:R-:W-:Y:S02]  /*81e0*/  LOP3.LUT R46, R59, R50, RZ, 0x3c, !PT ;  /* 0x000000323b2e7212 */ /* 0x000fe400078e3cff */
[----:B------:R-:W-:-:S02]  /*81f0*/  IADD3 R45, R52, R56, R19 ;  /* 0x00000038342d7210 */ /* 0x000fc40007ffe013 */
[----:B------:R-:W-:Y:S02]  /*8200*/  SHF.R.W.U32 R57, R57, 0x10, R57 ;  /* 0x0000001039397819 */ /* 0x000fe40000001e39 */
[----:B------:R-:W-:Y:S02]  /*8210*/  LOP3.LUT R56, R60, R55, RZ, 0x3c, !PT ;  /* 0x000000373c387212 */ /* 0x000fe400078e3cff */
[----:B------:R-:W-:Y:S01]  /*8220*/  SHF.R.W.U32 R46, R46, 0xc, R46 ;  /* 0x0000000c2e2e7819 */ /* 0x000fe20000001e2e */
[----:B------:R-:W-:Y:S01]  /*8230*/  IMAD.IADD R59, R44, 0x1, R57 ;  /* 0x000000012c3b7824 */ /* 0x000fe200078e0239 */
[----:B------:R-:W-:Y:S02]  /*8240*/  LOP3.LUT R61, R62, R45, RZ, 0x3c, !PT ;  /* 0x0000002d3e3d7212 */ /* 0x000fe400078e3cff */
[----:B------:R-:W-:Y:S02]  /*8250*/  SHF.R.W.U32 R56, R56, 0x8, R56 ;  /* 0x0000000838387819 */ /* 0x000fe40000001e38 */
[----:B------:R-:W-:-:S02]  /*8260*/  IADD3 R58, R46, R43, R14 ;  /* 0x0000002b2e3a7210 */ /* 0x000fc40007ffe00e */
[----:B------:R-:W-:Y:S01]  /*8270*/  SHF.R.W.U32 R61, R61, 0x8, R61 ;  /* 0x000000083d3d7819 */ /* 0x000fe20000001e3d */
[----:B------:R-:W-:Y:S01]  /*8280*/  IMAD.IADD R42, R49, 0x1, R56 ;  /* 0x00000001312a7824 */ /* 0x000fe200078e0238 */
[----:B------:R-:W-:Y:S02]  /*8290*/  LOP3.LUT R54, R54, R59, RZ, 0x3c, !PT ;  /* 0x0000003b36367212 */ /* 0x000fe400078e3cff */
[----:B------:R-:W-:Y:S01]  /*82a0*/  LOP3.LUT R43, R51, R58, RZ, 0x3c, !PT ;  /* 0x0000003a332b7212 */ /* 0x000fe200078e3cff */
[----:B------:R-:W-:Y:S01]  /*82b0*/  IMAD.IADD R49, R48, 0x1, R61 ;  /* 0x0000000130317824 */ /* 0x000fe200078e023d */
[----:B------:R-:W-:Y:S02]  /*82c0*/  SHF.R.W.U32 R48, R54, 0xc, R54 ;  /* 0x0000000c36307819 */ /* 0x000fe40000001e36 */
[----:B------:R-:W-:Y:S02]  /*82d0*/  LOP3.LUT R53, R53, R42, RZ, 0x3c, !PT ;  /* 0x0000002a35357212 */ /* 0x000fe400078e3cff */
[----:B------:R-:W-:-:S02]  /*82e0*/  SHF.R.W.U32 R43, R43, 0x8, R43 ;  /* 0x000000082b2b7819 */ /* 0x000fc40000001e2b */
[----:B------:R-:W-:Y:S02]  /*82f0*/  LOP3.LUT R63, R52, R49, RZ, 0x3c, !PT ;  /* 0x00000031343f7212 */ /* 0x000fe400078e3cff */
[----:B------:R-:W-:Y:S02]  /*8300*/  IADD3 R44, R48, R47, R15 ;  /* 0x0000002f302c7210 */ /* 0x000fe40007ffe00f */
[----:B------:R-:W-:Y:S01]  /*8310*/  SHF.R.W.U32 R52, R53, 0x7, R53 ;  /* 0x0000000735347819 */ /* 0x000fe20000001e35 */
[----:B------:R-:W-:Y:S01]  /*8320*/  IMAD.IADD R53, R50, 0x1, R43 ;  /* 0x0000000132357824 */ /* 0x000fe200078e022b */
[----:B------:R-:W-:Y:S02]  /*8330*/  SHF.R.W.U32 R63, R63, 0x7, R63 ;  /* 0x000000073f3f7819 */ /* 0x000fe40000001e3f */
[-C--:B------:R-:W-:Y:S02]  /*8340*/  LOP3.LUT R47, R57, R44.reuse, RZ, 0x3c, !PT ;  /* 0x0000002c392f7212 */ /* 0x080fe400078e3cff */
[----:B------:R-:W-:-:S02]  /*8350*/  IADD3 R44, R52, R44, R27 ;  /* 0x0000002c342c7210 */ /* 0x000fc40007ffe01b */
[----:B------:R-:W-:Y:S02]  /*8360*/  LOP3.LUT R46, R46, R53, RZ, 0x3c, !PT ;  /* 0x000000352e2e7212 */ /* 0x000fe400078e3cff */
[----:B------:R-:W-:Y:S02]  /*8370*/  IADD3 R57, R63, R58, R26 ;  /* 0x0000003a3f397210 */ /* 0x000fe40007ffe01a */
[----:B------:R-:W-:Y:S02]  /*8380*/  SHF.R.W.U32 R47, R47, 0x8, R47 ;  /* 0x000000082f2f7819 */ /* 0x000fe40000001e2f */
[----:B------:R-:W-:Y:S02]  /*8390*/  LOP3.LUT R61, R44, R61, RZ, 0x3c, !PT ;  /* 0x0000003d2c3d7212 */ /* 0x000fe400078e3cff */
[----:B------:R-:W-:Y:S01]  /*83a0*/  SHF.R.W.U32 R50, R46, 0x7, R46 ;  /* 0x000000072e327819 */ /* 0x000fe20000001e2e */
[----:B------:R-:W-:Y:S01]  /*83b0*/  IMAD.IADD R51, R59, 0x1, R47 ;  /* 0x000000013b337824 */ /* 0x000fe200078e022f */
[----:B------:R-:W-:-:S02]  /*83c0*/  LOP3.LUT R56, R57, R56, RZ, 0x3c, !PT ;  /* 0x0000003839387212 */ /* 0x000fc400078e3cff */
        /* <DEDUP_REMOVED lines=17> */
[----:B------:R-:W-:Y:S02]  /*84e0*/  LOP3.LUT R56, R50, R49, RZ, 0x3c, !PT ;  /* 0x0000003132387212 */ /* 0x000fe400078e3cff */
[----:B------:R-:W-:Y:S02]  /*84f0*/  SHF.R.W.U32 R43, R43, 0x10, R43 ;  /* 0x000000102b2b7819 */ /* 0x000fe40000001e2b */
[----:B------:R-:W-:Y:S02]  /*8500*/  IADD3 R50, R52, R57, R11 ;  /* 0x0000003934327210 */ /* 0x000fe40007ffe00b */
        /* <DEDUP_REMOVED lines=156> */
[----:B------:R-:W-:Y:S02]  /*8ed0*/  SHF.R.W.U32 R45, R51, 0x8, R51 ;  /* 0x00000008332d7819 */ /* 0x000fe40000001e33 */
[----:B------:R-:W-:Y:S02]  /*8ee0*/  LOP3.LUT R52, R52, R43, RZ, 0x3c, !PT ;  /* 0x0000002b34347212 */ /* 0x000fe400078e3cff */
[----:B------:R-:W-:Y:S02]  /*8ef0*/  LOP3.LUT R46, R49, R44, RZ, 0x3c, !PT ;  /* 0x0000002c312e7212 */ /* 0x000fe400078e3cff */
[----:B------:R-:W-:Y:S01]  /*8f00*/  IADD3 R62, R50, R47, R18 ;  /* 0x0000002f323e7210 */ /* 0x000fe20007ffe012 */
[----:B------:R-:W-:Y:S01]  /*8f10*/  IMAD.IADD R47, R48, 0x1, R45 ;  /* 0x00000001302f7824 */ /* 0x000fe200078e022d */
[----:B------:R-:W-:-:S02]  /*8f20*/  SHF.R.W.U32 R49, R52, 0x7, R52 ;  /* 0x0000000734317819 */ /* 0x000fc40000001e34 */
[----:B------:R-:W-:Y:S02]  /*8f30*/  SHF.R.W.U32 R48, R46, 0x7, R46 ;  /* 0x000000072e307819 */ /* 0x000fe40000001e2e */
[-C--:B------:R-:W-:Y:S02]  /*8f40*/  LOP3.LUT R59, R59, R62.reuse, RZ, 0x3c, !PT ;  /* 0x0000003e3b3b7212 */ /* 0x080fe400078e3cff */
        /* <DEDUP_REMOVED lines=18> */
[----:B------:R-:W-:Y:S01]  /*9070*/  LOP3.LUT R52, R48, R47, RZ, 0x3c, !PT ;  /* 0x0000002f30347212 */ /* 0x000fe200078e3cff */
[----:B------:R-:W-:Y:S01]  /*9080*/  IMAD.IADD R44, R44, 0x1, R51 ;  /* 0x000000012c2c7824 */ /* 0x000fe200078e0233 */
[----:B------:R-:W-:-:S02]  /*9090*/  IADD3 R48, R50, R42, R11 ;  /* 0x0000002a32307210 */ /* 0x000fc40007ffe00b */
[----:B------:R-:W-:Y:S02]  /*90a0*/  SHF.R.W.U32 R53, R49, 0xc, R49 ;  /* 0x0000000c31357819 */ /* 0x000fe40000001e31 */
        /* <DEDUP_REMOVED lines=18> */
[----:B------:R-:W-:Y:S02]  /*91d0*/  SHF.R.W.U32 R43, R43, 0x8, R43 ;  /* 0x000000082b2b7819 */ /* 0x000fe40000001e2b */
[----:B------:R-:W-:-:S02]  /*91e0*/  LOP3.LUT R51, R53, R42, RZ, 0x3c, !PT ;  /* 0x0000002a35337212 */ /* 0x000fc400078e3cff */
[----:B------:R-:W-:Y:S01]  /*91f0*/  LOP3.LUT R52, R52, R47, RZ, 0x3c, !PT ;  /* 0x0000002f34347212 */ /* 0x000fe200078e3cff */
[----:B------:R-:W-:Y:S01]  /*9200*/  IMAD.IADD R50, R44, 0x1, R43 ;  /* 0x000000012c327824 */ /* 0x000fe200078e022b */
[----:B------:R-:W-:Y:S02]  /*9210*/  IADD3 R53, R61, R48, R30 ;  /* 0x000000303d357210 */ /* 0x000fe40007ffe01e */
[----:B------:R-:W-:Y:S02]  /*9220*/  SHF.R.W.U32 R51, R51, 0x7, R51 ;  /* 0x0000000733337819 */ /* 0x000fe40000001e33 */
[----:B------:R-:W-:Y:S02]  /*9230*/  SHF.R.W.U32 R48, R52, 0x7, R52 ;  /* 0x0000000734307819 */ /* 0x000fe40000001e34 */
[----:B------:R-:W-:Y:S02]  /*9240*/  LOP3.LUT R46, R46, R53, RZ, 0x3c, !PT ;  /* 0x000000352e2e7212 */ /* 0x000fe400078e3cff */
        /* <DEDUP_REMOVED lines=89> */
[----:B------:R-:W-:-:S02]  /*97e0*/  LOP3.LUT R43, R43, R10, RZ, 0x3c, !PT ;  /* 0x0000000a2b2b7212 */ /* 0x000fc400078e3cff */
[----:B------:R-:W-:Y:S01]  /*97f0*/  IADD3 R25, R46, R25, R31 ;  /* 0x000000192e197210 */ /* 0x000fe20007ffe01f */
[----:B------:R-:W-:Y:S01]  /*9800*/  IMAD.IADD R50, R42, 0x1, R11 ;  /* 0x000000012a327824 */ /* 0x000fe200078e020b */
[----:B------:R-:W-:Y:S02]  /*9810*/  SHF.R.W.U32 R42, R43, 0x7, R43 ;  /* 0x000000072b2a7819 */ /* 0x000fe40000001e2b */
[-C--:B------:R-:W-:Y:S02]  /*9820*/  LOP3.LUT R19, R19, R25.reuse, RZ, 0x3c, !PT ;  /* 0x0000001913137212 */ /* 0x080fe400078e3cff */
[----:B------:R-:W-:Y:S02]  /*9830*/  LOP3.LUT R51, R51, R48, RZ, 0x3c, !PT ;  /* 0x0000003033337212 */ /* 0x000fe400078e3cff */
[----:B------:R-:W-:Y:S02]  /*9840*/  IADD3 R30, R42, R25, R30 ;  /* 0x000000192a1e7210 */ /* 0x000fe40007ffe01e */
[----:B------:R-:W-:-:S02]  /*9850*/  SHF.R.W.U32 R19, R19, 0x8, R19 ;  /* 0x0000000813137819 */ /* 0x000fc40000001e13 */
[----:B------:R-:W-:Y:S02]  /*9860*/  SHF.R.W.U32 R54, R51, 0x7, R51 ;  /* 0x0000000733367819 */ /* 0x000fe40000001e33 */
[----:B------:R-:W-:Y:S01]  /*9870*/  LOP3.LUT R25, R30, R15, RZ, 0x3c, !PT ;  /* 0x0000000f1e197212 */ /* 0x000fe200078e3cff */
[----:B------:R-:W-:Y:S01]  /*9880*/  IMAD.IADD R15, R44, 0x1, R19 ;  /* 0x000000012c0f7824 */ /* 0x000fe200078e0213 */
[----:B------:R-:W-:Y:S02]  /*9890*/  IADD3 R17, R54, R49, R17 ;  /* 0x0000003136117210 */ /* 0x000fe40007ffe011 */
[----:B------:R-:W-:Y:S02]  /*98a0*/  LOP3.LUT R45, R45, R50, RZ, 0x3c, !PT ;  /* 0x000000322d2d7212 */ /* 0x000fe400078e3cff */
[----:B------:R-:W-:Y:S02]  /*98b0*/  LOP3.LUT R52, R17, R52, RZ, 0x3c, !PT ;  /* 0x0000003411347212 */ /* 0x000fe400078e3cff */
[----:B------:R-:W-:-:S02]  /*98c0*/  LOP3.LUT R46, R46, R15, RZ, 0x3c, !PT ;  /* 0x0000000f2e2e7212 */ /* 0x000fc400078e3cff */
[----:B------:R-:W-:Y:S02]  /*98d0*/  SHF.R.W.U32 R45, R45, 0x7, R45 ;  /* 0x000000072d2d7819 */ /* 0x000fe40000001e2d */
[----:B------:R-:W-:Y:S02]  /*98e0*/  SHF.R.W.U32 R52, R52, 0x10, R52 ;  /* 0x0000001034347819 */ /* 0x000fe40000001e34 */
[----:B------:R-:W-:Y:S02]  /*98f0*/  SHF.R.W.U32 R46, R46, 0x7, R46 ;  /* 0x000000072e2e7819 */ /* 0x000fe40000001e2e */
[----:B------:R-:W-:Y:S02]  /*9900*/  SHF.R.W.U32 R25, R25, 0x10, R25 ;  /* 0x0000001019197819 */ /* 0x000fe40000001e19 */
[----:B------:R-:W-:Y:S01]  /*9910*/  IADD3 R16, R45, R14, R16 ;  /* 0x0000000e2d107210 */ /* 0x000fe20007ffe010 */
[----:B------:R-:W-:Y:S01]  /*9920*/  IMAD.IADD R14, R15, 0x1, R52 ;  /* 0x000000010f0e7824 */ /* 0x000fe200078e0234 */
[----:B------:R-:W-:Y:S01]  /*9930*/  IADD3 R8, R46, R8, R9 ;  /* 0x000000082e087210 */ /* 0x000fe20007ffe009 */
[----:B------:R-:W-:Y:S01]  /*9940*/  IMAD.IADD R15, R50, 0x1, R25 ;  /* 0x00000001320f7824 */ /* 0x000fe200078e0219 */
        /* <DEDUP_REMOVED lines=9> */
[----:B------:R-:W-:Y:S01]  /*99e0*/  IMAD.IADD R49, R10, 0x1, R47 ;  /* 0x000000010a317824 */ /* 0x000fe200078e022f */
[----:B------:R-:W-:-:S02]  /*99f0*/  IADD3 R18, R54, R17, R18 ;  /* 0x0000001136127210 */ /* 0x000fc40007ffe012 */
[----:B------:R-:W-:Y:S02]  /*9a00*/  IADD3 R24, R19, R30, R24 ;  /* 0x0000001e13187210 */ /* 0x000fe40007ffe018 */
[----:B------:R-:W-:Y:S02]  /*9a10*/  LOP3.LUT R45, R45, R48, RZ, 0x3c, !PT ;  /* 0x000000302d2d7212 */ /* 0x000fe400078e3cff */
[----:B------:R-:W-:Y:S02]  /*9a20*/  LOP3.LUT R52, R52, R18, RZ, 0x3c, !PT ;  /* 0x0000001234347212 */ /* 0x000fe400078e3cff */
[----:B------:R-:W-:Y:S02]  /*9a30*/  LOP3.LUT R46, R46, R49, RZ, 0x3c, !PT ;  /* 0x000000312e2e7212 */ /* 0x000fe400078e3cff */
[----:B------:R-:W-:Y:S02]  /*9a40*/  LOP3.LUT R25, R25, R24, RZ, 0x3c, !PT ;  /* 0x0000001819197212 */ /* 0x000fe400078e3cff */
[----:B------:R-:W-:-:S02]  /*9a50*/  SHF.R.W.U32 R45, R45, 0xc, R45 ;  /* 0x0000000c2d2d7819 */ /* 0x000fc40000001e2d */
[----:B------:R-:W-:Y:S02]  /*9a60*/  SHF.R.W.U32 R43, R52, 0x8, R52 ;  /* 0x00000008342b7819 */ /* 0x000fe40000001e34 */
[----:B------:R-:W-:Y:S02]  /*9a70*/  SHF.R.W.U32 R46, R46, 0xc, R46 ;  /* 0x0000000c2e2e7819 */ /* 0x000fe40000001e2e */
[----:B------:R-:W-:Y:S01]  /*9a80*/  SHF.R.W.U32 R10, R25, 0x8, R25 ;  /* 0x00000008190a7819 */ /* 0x000fe20000001e19 */
[----:B------:R-:W-:Y:S01]  /*9a90*/  IMAD.IADD R11, R14, 0x1, R43 ;  /* 0x000000010e0b7824 */ /* 0x000fe200078e022b */
[----:B------:R-:W-:Y:S01]  /*9aa0*/  IADD3 R26, R45, R16, R26 ;  /* 0x000000102d1a7210 */ /* 0x000fe20007ffe01a */
[----:B------:R-:W-:Y:S01]  /*9ab0*/  IMAD.SHL.U32 R16, R41, 0x10, RZ ;  /* 0x0000001029107824 */ /* 0x000fe200078e00ff */
[----:B------:R-:W-:Y:S01]  /*9ac0*/  IADD3 R27, R46, R8, R27 ;  /* 0x000000082e1b7210 */ /* 0x000fe20007ffe01b */
[----:B------:R-:W-:Y:S01]  /*9ad0*/  IMAD.IADD R15, R15, 0x1, R10 ;  /* 0x000000010f0f7824 */ /* 0x000fe200078e020a */
[----:B------:R-:W-:-:S02]  /*9ae0*/  LOP3.LUT R31, R31, R26, RZ, 0x3c, !PT ;  /* 0x0000001a1f1f7212 */ /* 0x000fc400078e3cff */
[----:B------:R-:W-:Y:S02]  /*9af0*/  LOP3.LUT R47, R47, R27, RZ, 0x3c, !PT ;  /* 0x0000001b2f2f7212 */ /* 0x000fe400078e3cff */
[-C--:B------:R-:W-:Y:S02]  /*9b00*/  LOP3.LUT R54, R54, R11.reuse, RZ, 0x3c, !PT ;  /* 0x0000000b36367212 */ /* 0x080fe400078e3cff */
[-C--:B------:R-:W-:Y:S02]  /*9b10*/  LOP3.LUT R9, R24, R11.reuse, RZ, 0x3c, !PT ;  /* 0x0000000b18097212 */ /* 0x080fe400078e3cff */
[----:B------:R-:W-:Y:S02]  /*9b20*/  LOP3.LUT R34, R34, R11, RZ, 0x3c, !PT ;  /* 0x0000000b22227212 */ /* 0x000fe400078e3cff */
[----:B------:R-:W-:Y:S02]  /*9b30*/  LOP3.LUT R11, R18, R15, RZ, 0x3c, !PT ;  /* 0x0000000f120b7212 */ /* 0x000fe400078e3cff */
[----:B------:R-:W-:-:S02]  /*9b40*/  SHF.R.W.U32 R17, R31, 0x8, R31 ;  /* 0x000000081f117819 */ /* 0x000fc40000001e1f */
[----:B------:R-:W-:Y:S02]  /*9b50*/  SHF.R.W.U32 R18, R47, 0x8, R47 ;  /* 0x000000082f127819 */ /* 0x000fe40000001e2f */
[----:B------:R-:W-:Y:S01]  /*9b60*/  ISETP.GE.AND P0, PT, R16, R29, PT ;  /* 0x0000001d1000720c */ /* 0x000fe20003f06270 */
[----:B------:R-:W-:Y:S01]  /*9b70*/  IMAD.IADD R8, R48, 0x1, R17 ;  /* 0x0000000130087824 */ /* 0x000fe200078e0211 */
[-C--:B------:R-:W-:Y:S01]  /*9b80*/  LOP3.LUT R19, R19, R15.reuse, RZ, 0x3c, !PT ;  /* 0x0000000f13137212 */ /* 0x080fe200078e3cff */
[----:B------:R-:W-:Y:S01]  /*9b90*/  IMAD.IADD R49, R49, 0x1, R18 ;  /* 0x0000000131317824 */ /* 0x000fe200078e0212 */
[----:B------:R-:W-:Y:S02]  /*9ba0*/  LOP3.LUT R4, R4, R15, RZ, 0x3c, !PT ;  /* 0x0000000f04047212 */ /* 0x000fe400078e3cff */
[----:B------:R-:W-:Y:S02]  /*9bb0*/  LOP3.LUT R45, R45, R8, RZ, 0x3c, !PT ;  /* 0x000000082d2d7212 */ /* 0x000fe400078e3cff */
[----:B------:R-:W-:-:S02]  /*9bc0*/  LOP3.LUT R46, R46, R49, RZ, 0x3c, !PT ;  /* 0x000000312e2e7212 */ /* 0x000fc400078e3cff */
[----:B------:R-:W-:Y:S02]  /*9bd0*/  SHF.R.W.U32 R14, R19, 0x7, R19 ;  /* 0x00000007130e7819 */ /* 0x000fe40000001e13 */
[----:B------:R-:W-:Y:S02]  /*9be0*/  SHF.R.W.U32 R19, R54, 0x7, R54 ;  /* 0x0000000736137819 */ /* 0x000fe40000001e36 */
[----:B------:R-:W-:Y:S02]  /*9bf0*/  SHF.R.W.U32 R15, R45, 0x7, R45 ;  /* 0x000000072d0f7819 */ /* 0x000fe40000001e2d */
[----:B------:R-:W-:Y:S02]  /*9c00*/  SHF.R.W.U32 R46, R46, 0x7, R46 ;  /* 0x000000072e2e7819 */ /* 0x000fe40000001e2e */
[----:B------:R-:W-:Y:S02]  /*9c10*/  LOP3.LUT R5, R5, R8, RZ, 0x3c, !PT ;  /* 0x0000000805057212 */ /* 0x000fe400078e3cff */
[----:B------:R-:W-:-:S02]  /*9c20*/  LOP3.LUT R6, R6, R17, RZ, 0x3c, !PT ;  /* 0x0000001106067212 */ /* 0x000fc400078e3cff */
[----:B------:R-:W-:Y:S02]  /*9c30*/  LOP3.LUT R8, R27, R8, RZ, 0x3c, !PT ;  /* 0x000000081b087212 */ /* 0x000fe400078e3cff */
[-C--:B------:R-:W-:Y:S02]  /*9c40*/  LOP3.LUT R13, R13, R10.reuse, RZ, 0x3c, !PT ;  /* 0x0000000a0d0d7212 */ /* 0x080fe400078e3cff */
[-C--:B------:R-:W-:Y:S02]  /*9c50*/  LOP3.LUT R7, R7, R43.reuse, RZ, 0x3c, !PT ;  /* 0x0000002b07077212 */ /* 0x080fe400078e3cff */
[----:B------:R-:W-:Y:S02]  /*9c60*/  LOP3.LUT R14, R14, R43, RZ, 0x3c, !PT ;  /* 0x0000002b0e0e7212 */ /* 0x000fe400078e3cff */
[----:B------:R-:W-:Y:S02]  /*9c70*/  LOP3.LUT R10, R19, R10, RZ, 0x3c, !PT ;  /* 0x0000000a130a7212 */ /* 0x000fe400078e3cff */
[----:B------:R-:W-:-:S02]  /*9c80*/  LOP3.LUT R15, R15, R18, RZ, 0x3c, !PT ;  /* 0x000000120f0f7212 */ /* 0x000fc400078e3cff */
[----:B------:R-:W-:Y:S02]  /*9c90*/  LOP3.LUT R12, R12, R18, RZ, 0x3c, !PT ;  /* 0x000000120c0c7212 */ /* 0x000fe400078e3cff */
[-C--:B------:R-:W-:Y:S02]  /*9ca0*/  LOP3.LUT R27, R26, R49.reuse, RZ, 0x3c, !PT ;  /* 0x000000311a1b7212 */ /* 0x080fe400078e3cff */
[----:B------:R-:W-:Y:S02]  /*9cb0*/  LOP3.LUT R35, R35, R49, RZ, 0x3c, !PT ;  /* 0x0000003123237212 */ /* 0x000fe400078e3cff */
[----:B------:R-:W-:Y:S01]  /*9cc0*/  LOP3.LUT R17, R46, R17, RZ, 0x3c, !PT ;  /* 0x000000112e117212 */ /* 0x000fe200078e3cff */
[----:B------:R-:W-:Y:S05]  /*9cd0*/  @P0 BRA `(.L_x_9) ;  /* 0x000019b000000947 */ /* 0x000fea0003800000 */
[C---:B------:R-:W-:Y:S01]  /*9ce0*/  IADD3 R18, R40.reuse, 0x1, RZ ;  /* 0x0000000128127810 */ /* 0x040fe20007ffe0ff */
[----:B------:R-:W-:Y:S01]  /*9cf0*/  IMAD R39, R39, 0x100, R16 ;  /* 0x0000010027277824 */ /* 0x000fe200078e0210 */
[----:B------:R-:W-:Y:S02]  /*9d00*/  IADD3 R24, R40, 0x2, RZ ;  /* 0x0000000228187810 */ /* 0x000fe40007ffe0ff */
[----:B------:R-:W-:-:S02]  /*9d10*/  LOP3.LUT R19, R9, 0xff00, RZ, 0xc0, !PT ;  /* 0x0000ff0009137812 */ /* 0x000fc400078ec0ff */
[-C--:B------:R-:W-:Y:S02]  /*9d20*/  ISETP.GE.AND P0, PT, R18, R21.reuse, PT ;  /* 0x000000151200720c */ /* 0x080fe40003f06270 */
[----:B------:R-:W-:Y:S02]  /*9d30*/  ISETP.GE.AND P1, PT, R24, R21, PT ;  /* 0x000000151800720c */ /* 0x000fe40003f26270 */
[----:B------:R-:W-:Y:S02]  /*9d40*/  IADD3 R18, R40, 0x3, RZ ;  /* 0x0000000328127810 */ /* 0x000fe40007ffe0ff */
[C---:B------:R-:W-:Y:S02]  /*9d50*/  LOP3.LUT R24, R9.reuse, 0xff0000, RZ, 0xc0, !PT ;  /* 0x00ff000009187812 */ /* 0x040fe400078ec0ff */
[----:B------:R-:W-:Y:S02]  /*9d60*/  LOP3.LUT R25, R9, 0xff000000, RZ, 0xc0, !PT ;  /* 0xff00000009197812 */ /* 0x000fe400078ec0ff */
[----:B------:R-:W-:-:S02]  /*9d70*/  LOP3.LUT R19, R19, 0x8000, RZ, 0x3c, !PT ;  /* 0x0000800013137812 */ /* 0x000fc400078e3cff */
[----:B------:R-:W-:Y:S02]  /*9d80*/  ISETP.GE.AND P3, PT, R18, R21, PT ;  /* 0x000000151200720c */ /* 0x000fe40003f66270 */
[----:B------:R-:W-:Y:S02]  /*9d90*/  LOP3.LUT R24, R24, 0x800000, RZ, 0x3c, !PT ;  /* 0x0080000018187812 */ /* 0x000fe400078e3cff */
[----:B------:R-:W-:Y:S02]  /*9da0*/  LOP3.LUT R25, R25, 0x80000000, RZ, 0x3c, !PT ;  /* 0x8000000019197812 */ /* 0x000fe400078e3cff */
[----:B------:R-:W-:Y:S02]  /*9db0*/  SEL R18, R19, 0x8000, !P0 ;  /* 0x0000800013127807 */ /* 0x000fe40004000000 */
[----:B------:R-:W-:Y:S02]  /*9dc0*/  SEL R24, R24, 0x800000, !P1 ;  /* 0x0080000018187807 */ /* 0x000fe40004800000 */
[----:B------:R-:W-:-:S02]  /*9dd0*/  SEL R25, R25, 0x80000000, !P3 ;  /* 0x8000000019197807 */ /* 0x000fc40005800000 */
[----:B------:R-:W-:Y:S02]  /*9de0*/  LOP3.LUT R18, R18, 0xff, R9, 0xf8, !PT ;  /* 0x000000ff12127812 */ /* 0x000fe400078ef809 */
[----:B------:R-:W-:Y:S02]  /*9df0*/  LEA R9, R39, 0x640, 0x2 ;  /* 0x0000064027097811 */ /* 0x000fe400078e10ff */
[----:B------:R-:W-:Y:S02]  /*9e00*/  LOP3.LUT R18, R25, R18, R24, 0xfe, !PT ;  /* 0x0000001219127212 */ /* 0x000fe400078efe18 */
[----:B------:R-:W-:Y:S02]  /*9e10*/  IADD3 R24, R16, 0x1, RZ ;  /* 0x0000000110187810 */ /* 0x000fe40007ffe0ff */
[----:B------:R-:W-:Y:S02]  /*9e20*/  LOP3.LUT R18, R18, 0x80, RZ, 0x3c, !PT ;  /* 0x0000008012127812 */ /* 0x000fe400078e3cff */
[----:B------:R-:W-:-:S03]  /*9e30*/  ISETP.GE.AND P0, PT, R24, R29, PT ;  /* 0x0000001d1800720c */ /* 0x000fc60003f06270 */
[----:B------:R1:W-:Y:S10]  /*9e40*/  STS [R39.X4+0x640], R18 ;  /* 0x0006401227007388 */ /* 0x0003f40000004800 */
[----:B------:R-:W-:Y:S05]  /*9e50*/  @P0 BRA `(.L_x_9) ;  /* 0x0000183000000947 */ /* 0x000fea0003800000 */
[C---:B-1----:R-:W-:Y:S02]  /*9e60*/  IADD3 R18, R40.reuse, 0x4, RZ ;  /* 0x0000000428127810 */ /* 0x042fe40007ffe0ff */
[----:B------:R-:W-:-:S02]  /*9e70*/  IADD3 R24, R40, 0x5, RZ ;  /* 0x0000000528187810 */ /* 0x000fc40007ffe0ff */
[-C--:B------:R-:W-:Y:S02]  /*9e80*/  ISETP.GE.AND P0, PT, R18, R21.reuse, PT ;  /* 0x000000151200720c */ /* 0x080fe40003f06270 */
[----:B------:R-:W-:Y:S02]  /*9e90*/  ISETP.GE.AND P1, PT, R24, R21, PT ;  /* 0x000000151800720c */ /* 0x000fe40003f26270 */
[C---:B------:R-:W-:Y:S02]  /*9ea0*/  IADD3 R18, R40.reuse, 0x7, RZ ;  /* 0x0000000728127810 */ /* 0x040fe40007ffe0ff */
[----:B------:R-:W-:Y:S02]  /*9eb0*/  IADD3 R26, R40, 0x6, RZ ;  /* 0x00000006281a7810 */ /* 0x000fe40007ffe0ff */
[C---:B------:R-:W-:Y:S02]  /*9ec0*/  LOP3.LUT R19, R27.reuse, 0xff00, RZ, 0xc0, !PT ;  /* 0x0000ff001b137812 */ /* 0x040fe400078ec0ff */
[----:B------:R-:W-:-:S02]  /*9ed0*/  LOP3.LUT R24, R27, 0xff0000, RZ, 0xc0, !PT ;  /* 0x00ff00001b187812 */ /* 0x000fc400078ec0ff */
[-C--:B------:R-:W-:Y:S02]  /*9ee0*/  ISETP.GE.AND P4, PT, R18, R21.reuse, PT ;  /* 0x000000151200720c */ /* 0x080fe40003f86270 */
[----:B------:R-:W-:Y:S02]  /*9ef0*/  ISETP.GE.AND P3, PT, R26, R21, PT ;  /* 0x000000151a00720c */ /* 0x000fe40003f66270 */
[----:B------:R-:W-:Y:S02]  /*9f00*/  LOP3.LUT R25, R27, 0xff000000, RZ, 0xc0, !PT ;  /* 0xff0000001b197812 */ /* 0x000fe400078ec0ff */
[----:B------:R-:W-:Y:S02]  /*9f10*/  LOP3.LUT R19, R19, 0x8000, RZ, 0x3c, !PT ;  /* 0x0000800013137812 */ /* 0x000fe400078e3cff */
[----:B------:R-:W-:Y:S02]  /*9f20*/  LOP3.LUT R24, R24, 0x800000, RZ, 0x3c, !PT ;  /* 0x0080000018187812 */ /* 0x000fe400078e3cff */
[----:B------:R-:W-:-:S02]  /*9f30*/  LOP3.LUT R18, R27, 0xff, RZ, 0xc0, !PT ;  /* 0x000000ff1b127812 */ /* 0x000fc400078ec0ff */
[----:B------:R-:W-:Y:S02]  /*9f40*/  LOP3.LUT R25, R25, 0x80000000, RZ, 0x3c, !PT ;  /* 0x8000000019197812 */ /* 0x000fe400078e3cff */
[----:B------:R-:W-:Y:S02]  /*9f50*/  SEL R19, R19, 0x8000, !P1 ;  /* 0x0000800013137807 */ /* 0x000fe40004800000 */
[----:B------:R-:W-:Y:S02]  /*9f60*/  SEL R24, R24, 0x800000, !P3 ;  /* 0x0080000018187807 */ /* 0x000fe40005800000 */
[----:B------:R-:W-:Y:S02]  /*9f70*/  SEL R18, R18, RZ, !P0 ;  /* 0x000000ff12127207 */ /* 0x000fe40004000000 */
[----:B------:R-:W-:Y:S02]  /*9f80*/  SEL R25, R25, 0x80000000, !P4 ;  /* 0x8000000019197807 */ /* 0x000fe40006000000 */
[----:B------:R-:W-:-:S02]  /*9f90*/  IADD3 R18, R24, R19, R18 ;  /* 0x0000001318127210 */ /* 0x000fc40007ffe012 */
[----:B------:R-:W-:-:S03]  /*9fa0*/  IADD3 R24, R16, 0x2, RZ ;  /* 0x0000000210187810 */ /* 0x000fc60007ffe0ff */
[----:B------:R-:W-:Y:S01]  /*9fb0*/  IMAD.IADD R18, R25, 0x1, R18 ;  /* 0x0000000119127824 */ /* 0x000fe200078e0212 */
[----:B------:R-:W-:-:S04]  /*9fc0*/  ISETP.GE.AND P0, PT, R24, R29, PT ;  /* 0x0000001d1800720c */ /* 0x000fc80003f06270 */
[----:B------:R-:W-:-:S05]  /*9fd0*/  LOP3.LUT R18, R18, 0x80, RZ, 0x3c, !PT ;  /* 0x0000008012127812 */ /* 0x000fca00078e3cff */
[----:B------:R1:W-:Y:S04]  /*9fe0*/  STS [R9+0x4], R18 ;  /* 0x0000041209007388 */ /* 0x0003e80000000800 */
[----:B------:R-:W-:Y:S05]  /*9ff0*/  @P0 BRA `(.L_x_9) ;  /* 0x0000169000000947 */ /* 0x000fea0003800000 */
[C---:B-1----:R-:W-:Y:S02]  /*a000*/  IADD3 R18, R40.reuse, 0x8, RZ ;  /* 0x0000000828127810 */ /* 0x042fe40007ffe0ff */
[----:B------:R-:W-:Y:S02]  /*a010*/  IADD3 R24, R40, 0x9, RZ ;  /* 0x0000000928187810 */ /* 0x000fe40007ffe0ff */
[----:B------:R-:W-:Y:S02]  /*a020*/  ISETP.GE.AND P0, PT, R18, R21, PT ;  /* 0x000000151200720c */ /* 0x000fe40003f06270 */
[----:B------:R-:W-:-:S02]  /*a030*/  IADD3 R18, R40, 0xb, RZ ;  /* 0x0000000b28127810 */ /* 0x000fc40007ffe0ff */
[-C--:B------:R-:W-:Y:S02]  /*a040*/  ISETP.GE.AND P1, PT, R24, R21.reuse, PT ;  /* 0x000000151800720c */ /* 0x080fe40003f26270 */
[----:B------:R-:W-:Y:S02]  /*a050*/  IADD3 R26, R40, 0xa, RZ ;  /* 0x0000000a281a7810 */ /* 0x000fe40007ffe0ff */
[C---:B------:R-:W-:Y:S02]  /*a060*/  LOP3.LUT R19, R11.reuse, 0xff00, RZ, 0xc0, !PT ;  /* 0x0000ff000b137812 */ /* 0x040fe400078ec0ff */
[C---:B------:R-:W-:Y:S02]  /*a070*/  LOP3.LUT R24, R11.reuse, 0xff0000, RZ, 0xc0, !PT ;  /* 0x00ff00000b187812 */ /* 0x040fe400078ec0ff */
[----:B------:R-:W-:Y:S02]  /*a080*/  ISETP.GE.AND P4, PT, R18, R21, PT ;  /* 0x000000151200720c */ /* 0x000fe40003f86270 */
[----:B------:R-:W-:-:S02]  /*a090*/  LOP3.LUT R18, R11, 0xff000000, RZ, 0xc0, !PT ;  /* 0xff0000000b127812 */ /* 0x000fc400078ec0ff */
[----:B------:R-:W-:Y:S02]  /*a0a0*/  ISETP.GE.AND P3, PT, R26, R21, PT ;  /* 0x000000151a00720c */ /* 0x000fe40003f66270 */
[----:B------:R-:W-:Y:S02]  /*a0b0*/  LOP3.LUT R19, R19, 0x8000, RZ, 0x3c, !PT ;  /* 0x0000800013137812 */ /* 0x000fe400078e3cff */
[----:B------:R-:W-:Y:S02]  /*a0c0*/  LOP3.LUT R24, R24, 0x800000, RZ, 0x3c, !PT ;  /* 0x0080000018187812 */ /* 0x000fe400078e3cff */
[----:B------:R-:W-:Y:S02]  /*a0d0*/  LOP3.LUT R11, R11, 0xff, RZ, 0xc0, !PT ;  /* 0x000000ff0b0b7812 */ /* 0x000fe400078ec0ff */
[----:B------:R-:W-:Y:S02]  /*a0e0*/  LOP3.LUT R25, R18, 0x80000000, RZ, 0x3c, !PT ;  /* 0x8000000012197812 */ /* 0x000fe400078e3cff */
[----:B------:R-:W-:-:S02]  /*a0f0*/  SEL R18, R19, 0x8000, !P1 ;  /* 0x0000800013127807 */ /* 0x000fc40004800000 */
[----:B------:R-:W-:Y:S02]  /*a100*/  SEL R24, R24, 0x800000, !P3 ;  /* 0x0080000018187807 */ /* 0x000fe40005800000 */
[----:B------:R-:W-:Y:S02]  /*a110*/  SEL R11, R11, RZ, !P0 ;  /* 0x000000ff0b0b7207 */ /* 0x000fe40004000000 */
[----:B------:R-:W-:Y:S02]  /*a120*/  SEL R25, R25, 0x80000000, !P4 ;  /* 0x8000000019197807 */ /* 0x000fe40006000000 */
[----:B------:R-:W-:Y:S02]  /*a130*/  IADD3 R18, R24, R18, R11 ;  /* 0x0000001218127210 */ /* 0x000fe40007ffe00b */
        /* <DEDUP_REMOVED lines=10> */
[----:B------:R-:W-:Y:S02]  /*a1e0*/  IADD3 R26, R40, 0xe, RZ ;  /* 0x0000000e281a7810 */ /* 0x000fe40007ffe0ff */
[C---:B------:R-:W-:Y:S02]  /*a1f0*/  LOP3.LUT R11, R8.reuse, 0xff00, RZ, 0xc0, !PT ;  /* 0x0000ff00080b7812 */ /* 0x040fe400078ec0ff */
[----:B------:R-:W-:Y:S02]  /*a200*/  LOP3.LUT R19, R8, 0xff0000, RZ, 0xc0, !PT ;  /* 0x00ff000008137812 */ /* 0x000fe400078ec0ff */
[-C--:B------:R-:W-:Y:S02]  /*a210*/  ISETP.GE.AND P4, PT, R18, R21.reuse, PT ;  /* 0x000000151200720c */ /* 0x080fe40003f86270 */
[----:B------:R-:W-:Y:S02]  /*a220*/  LOP3.LUT R18, R8, 0xff000000, RZ, 0xc0, !PT ;  /* 0xff00000008127812 */ /* 0x000fe400078ec0ff */
[----:B------:R-:W-:-:S02]  /*a230*/  ISETP.GE.AND P1, PT, R24, R21, PT ;  /* 0x000000151800720c */ /* 0x000fc40003f26270 */
        /* <DEDUP_REMOVED lines=9> */
[----:B------:R-:W-:-:S05]  /*a2d0*/  IADD3 R11, R19, R11, R8 ;  /* 0x0000000b130b7210 */ /* 0x000fca0007ffe008 */
[----:B------:R-:W-:Y:S01]  /*a2e0*/  IMAD.IADD R11, R18, 0x1, R11 ;  /* 0x00000001120b7824 */ /* 0x000fe200078e020b */
[----:B------:R-:W-:-:S04]  /*a2f0*/  IADD3 R18, R16, 0x4, RZ ;  /* 0x0000000410127810 */ /* 0x000fc80007ffe0ff */
[----:B------:R-:W-:Y:S02]  /*a300*/  LOP3.LUT R8, R11, 0x80, RZ, 0x3c, !PT ;  /* 0x000000800b087812 */ /* 0x000fe400078e3cff */
[----:B------:R-:W-:-:S03]  /*a310*/  ISETP.GE.AND P0, PT, R18, R29, PT ;  /* 0x0000001d1200720c */ /* 0x000fc60003f06270 */
[----:B------:R1:W-:Y:S10]  /*a320*/  STS [R9+0xc], R8 ;  /* 0x00000c0809007388 */ /* 0x0003f40000000800 */
[----:B------:R-:W-:Y:S05]  /*a330*/  @P0 BRA `(.L_x_9) ;  /* 0x0000135000000947 */ /* 0x000fea0003800000 */
[C---:B-1----:R-:W-:Y:S02]  /*a340*/  IADD3 R8, R40.reuse, 0x10, RZ ;  /* 0x0000001028087810 */ /* 0x042fe40007ffe0ff */
[----:B------:R-:W-:-:S02]  /*a350*/  IADD3 R18, R40, 0x11, RZ ;  /* 0x0000001128127810 */ /* 0x000fc40007ffe0ff */
[-C--:B------:R-:W-:Y:S02]  /*a360*/  ISETP.GE.AND P0, PT, R8, R21.reuse, PT ;  /* 0x000000150800720c */ /* 0x080fe40003f06270 */
[----:B------:R-:W-:Y:S02]  /*a370*/  IADD3 R8, R40, 0x13, RZ ;  /* 0x0000001328087810 */ /* 0x000fe40007ffe0ff */
[----:B------:R-:W-:Y:S02]  /*a380*/  ISETP.GE.AND P1, PT, R18, R21, PT ;  /* 0x000000151200720c */ /* 0x000fe40003f26270 */
[----:B------:R-:W-:Y:S02]  /*a390*/  IADD3 R24, R40, 0x12, RZ ;  /* 0x0000001228187810 */ /* 0x000fe40007ffe0ff */
[C---:B------:R-:W-:Y:S02]  /*a3a0*/  LOP3.LUT R11, R17.reuse, 0xff00, RZ, 0xc0, !PT ;  /* 0x0000ff00110b7812 */ /* 0x040fe400078ec0ff */
[----:B------:R-:W-:-:S02]  /*a3b0*/  LOP3.LUT R18, R17, 0xff0000, RZ, 0xc0, !PT ;  /* 0x00ff000011127812 */ /* 0x000fc400078ec0ff */
[-C--:B------:R-:W-:Y:S02]  /*a3c0*/  ISETP.GE.AND P4, PT, R8, R21.reuse, PT ;  /* 0x000000150800720c */ /* 0x080fe40003f86270 */
[----:B------:R-:W-:Y:S02]  /*a3d0*/  LOP3.LUT R8, R17, 0xff000000, RZ, 0xc0, !PT ;  /* 0xff00000011087812 */ /* 0x000fe400078ec0ff */
[----:B------:R-:W-:Y:S02]  /*a3e0*/  ISETP.GE.AND P3, PT, R24, R21, PT ;  /* 0x000000151800720c */ /* 0x000fe40003f66270 */
        /* <DEDUP_REMOVED lines=74> */
[----:B------:R-:W-:Y:S02]  /*a890*/  LOP3.LUT R14, R10, 0xff0000, RZ, 0xc0, !PT ;  /* 0x00ff00000a0e7812 */ /* 0x000fe400078ec0ff */
        /* <DEDUP_REMOVED lines=19> */
[C---:B------:R-:W-:Y:S02]  /*a9d0*/  IADD3 R10, R40.reuse, 0x21, RZ ;  /* 0x00000021280a7810 */ /* 0x040fe40007ffe0ff */
[----:B------:R-:W-:Y:S02]  /*a9e0*/  IADD3 R14, R40, 0x22, RZ ;  /* 0x00000022280e7810 */ /* 0x000fe40007ffe0ff */
[----:B------:R-:W-:-:S02]  /*a9f0*/  ISETP.GE.AND P0, PT, R8, R21, PT ;  /* 0x000000150800720c */ /* 0x000fc40003f06270 */
[-C--:B------:R-:W-:Y:S02]  /*aa00*/  ISETP.GE.AND P1, PT, R10, R21.reuse, PT ;  /* 0x000000150a00720c */ /* 0x080fe40003f26270 */
[----:B------:R-:W-:Y:S02]  /*aa10*/  IADD3 R8, R40, 0x23, RZ ;  /* 0x0000002328087810 */ /* 0x000fe40007ffe0ff */
[C---:B------:R-:W-:Y:S02]  /*aa20*/  LOP3.LUT R10, R34.reuse, 0xff00, RZ, 0xc0, !PT ;  /* 0x0000ff00220a7812 */ /* 0x040fe400078ec0ff */
[----:B------:R-:W-:Y:S02]  /*aa30*/  LOP3.LUT R11, R34, 0xff0000, RZ, 0xc0, !PT ;  /* 0x00ff0000220b7812 */ /* 0x000fe400078ec0ff */
[-C--:B------:R-:W-:Y:S02]  /*aa40*/  ISETP.GE.AND P3, PT, R14, R21.reuse, PT ;  /* 0x000000150e00720c */ /* 0x080fe40003f66270 */
[----:B------:R-:W-:-:S02]  /*aa50*/  ISETP.GE.AND P4, PT, R8, R21, PT ;  /* 0x000000150800720c */ /* 0x000fc40003f86270 */
[----:B------:R-:W-:Y:S02]  /*aa60*/  LOP3.LUT R14, R34, 0xff000000, RZ, 0xc0, !PT ;  /* 0xff000000220e7812 */ /* 0x000fe400078ec0ff */
        /* <DEDUP_REMOVED lines=71> */
[----:B------:R-:W-:Y:S02]  /*aee0*/  IADD3 R4, R40, 0x2f, RZ ;  /* 0x0000002f28047810 */ /* 0x000fe40007ffe0ff */
[-C--:B------:R-:W-:Y:S02]  /*aef0*/  ISETP.GE.AND P1, PT, R8, R21.reuse, PT ;  /* 0x000000150800720c */ /* 0x080fe40003f26270 */
[-C--:B------:R-:W-:Y:S02]  /*af00*/  ISETP.GE.AND P3, PT, R10, R21.reuse, PT ;  /* 0x000000150a00720c */ /* 0x080fe40003f66270 */
[C---:B------:R-:W-:Y:S02]  /*af10*/  LOP3.LUT R8, R5.reuse, 0xff00, RZ, 0xc0, !PT ;  /* 0x0000ff0005087812 */ /* 0x040fe400078ec0ff */
[----:B------:R-:W-:Y:S02]  /*af20*/  LOP3.LUT R10, R5, 0xff0000, RZ, 0xc0, !PT ;  /* 0x00ff0000050a7812 */ /* 0x000fe400078ec0ff */
[----:B------:R-:W-:-:S02]  /*af30*/  ISETP.GE.AND P4, PT, R4, R21, PT ;  /* 0x000000150400720c */ /* 0x000fc40003f86270 */
[C---:B------:R-:W-:Y:S02]  /*af40*/  LOP3.LUT R4, R5.reuse, 0xff000000, RZ, 0xc0, !PT ;  /* 0xff00000005047812 */ /* 0x040fe400078ec0ff */
        /* <DEDUP_REMOVED lines=97> */
[C---:B------:R-:W-:Y:S02]  /*b560*/  LOP3.LUT R4, R13.reuse, 0xff00, RZ, 0xc0, !PT ;  /* 0x0000ff000d047812 */ /* 0x040fe400078ec0ff */
[C---:B------:R-:W-:Y:S02]  /*b570*/  LOP3.LUT R5, R13.reuse, 0xff0000, RZ, 0xc0, !PT ;  /* 0x00ff00000d057812 */ /* 0x040fe400078ec0ff */
[-C--:B------:R-:W-:Y:S02]  /*b580*/  ISETP.GE.AND P1, PT, R6, R21.reuse, PT ;  /* 0x000000150600720c */ /* 0x080fe40003f26270 */
[----:B------:R-:W-:Y:S02]  /*b590*/  LOP3.LUT R6, R13, 0xff000000, RZ, 0xc0, !PT ;  /* 0xff0000000d067812 */ /* 0x000fe400078ec0ff */
[----:B------:R-:W-:Y:S02]  /*b5a0*/  IADD3 R40, R40, 0x3f, RZ ;  /* 0x0000003f28287810 */ /* 0x000fe40007ffe0ff */
[----:B------:R-:W-:-:S02]  /*b5b0*/  ISETP.GE.AND P3, PT, R8, R21, PT ;  /* 0x000000150800720c */ /* 0x000fc40003f66270 */
[----:B------:R-:W-:Y:S02]  /*b5c0*/  LOP3.LUT R4, R4, 0x8000, RZ, 0x3c, !PT ;  /* 0x0000800004047812 */ /* 0x000fe400078e3cff */
[----:B------:R-:W-:Y:S02]  /*b5d0*/  LOP3.LUT R5, R5, 0x800000, RZ, 0x3c, !PT ;  /* 0x0080000005057812 */ /* 0x000fe400078e3cff */
[----:B------:R-:W-:Y:S02]  /*b5e0*/  LOP3.LUT R13, R13, 0xff, RZ, 0xc0, !PT ;  /* 0x000000ff0d0d7812 */ /* 0x000fe400078ec0ff */
[----:B------:R-:W-:Y:S02]  /*b5f0*/  ISETP.GE.AND P4, PT, R40, R21, PT ;  /* 0x000000152800720c */ /* 0x000fe40003f86270 */
[----:B------:R-:W-:Y:S02]  /*b600*/  LOP3.LUT R6, R6, 0x80000000, RZ, 0x3c, !PT ;  /* 0x8000000006067812 */ /* 0x000fe400078e3cff */
[----:B------:R-:W-:-:S02]  /*b610*/  SEL R4, R4, 0x8000, !P1 ;  /* 0x0000800004047807 */ /* 0x000fc40004800000 */
[----:B------:R-:W-:Y:S02]  /*b620*/  SEL R5, R5, 0x800000, !P3 ;  /* 0x0080000005057807 */ /* 0x000fe40005800000 */
[----:B------:R-:W-:Y:S02]  /*b630*/  SEL R13, R13, RZ, !P0 ;  /* 0x000000ff0d0d7207 */ /* 0x000fe40004000000 */
[----:B------:R-:W-:Y:S02]  /*b640*/  SEL R6, R6, 0x80000000, !P4 ;  /* 0x8000000006067807 */ /* 0x000fe40006000000 */
[----:B------:R-:W-:-:S05]  /*b650*/  IADD3 R5, R5, R4, R13 ;  /* 0x0000000405057210 */ /* 0x000fca0007ffe00d */
[----:B------:R-:W-:-:S05]  /*b660*/  IMAD.IADD R5, R6, 0x1, R5 ;  /* 0x0000000106057824 */ /* 0x000fca00078e0205 */
[----:B------:R-:W-:-:S05]  /*b670*/  LOP3.LUT R4, R5, 0x80, RZ, 0x3c, !PT ;  /* 0x0000008005047812 */ /* 0x000fca00078e3cff */
[----:B------:R1:W-:Y:S02]  /*b680*/  STS [R9+0x3c], R4 ;  /* 0x00003c0409007388 */ /* 0x0003e40000000800 */
.L_x_9:
[----:B-1----:R-:W-:Y:S05]  /*b690*/  BSYNC B1 ;  /* 0x0000000000017941 */ /* 0x002fea0003800000 */
.L_x_8:
[----:B------:R-:W-:-:S04]  /*b6a0*/  IMAD.MOV.U32 R4, RZ, RZ, c[0x0][0x0] ;  /* 0x00000000ff047624 */ /* 0x000fc800078e00ff */
[----:B------:R-:W-:-:S05]  /*b6b0*/  IMAD R37, R4, c[0x0][0x4], R37 ;  /* 0x0000010004257a24 */ /* 0x000fca00078e0225 */
[----:B------:R-:W-:-:S13]  /*b6c0*/  ISETP.GE.AND P0, PT, R37, R33, PT ;  /* 0x000000212500720c */ /* 0x000fda0003f06270 */
[----:B------:R-:W-:Y:S01]  /*b6d0*/  @P0 CALL.REL.NOINC `(.L_x_7) ;  /* 0x0000001000000944 */ /* 0x000fe20003c00000 */
[----:B------:R-:W-:Y:S05]  /*b6e0*/  BRA `(.L_x_10) ;  /* 0xffffb7d000007947 */ /* 0x000fea000383ffff */
.L_x_7:
[----:B------:R-:W-:Y:S05]  /*b6f0*/  BSYNC B0 ;  /* 0x0000000000007941 */ /* 0x000fea0003800000 */
.L_x_6:
[----:B------:R-:W-:Y:S01]  /*b700*/  ISETP.GE.AND P0, PT, R22, R29, PT ;  /* 0x0000001d1600720c */ /* 0x000fe20003f06270 */
[----:B------:R-:W-:-:S12]  /*b710*/  BSSY B0, `(.L_x_11) ;  /* 0x000039a000007945 */ /* 0x000fd80003800000 */
[----:B------:R-:W-:Y:S05]  /*b720*/  @P0 BRA `(.L_x_12) ;  /* 0x0000398000000947 */ /* 0x000fea0003800000 */
[----:B------:R-:W2:Y:S01]  /*b730*/  LDS.64 R30, [0x1d8] ;  /* 0x0001d800ff1e7984 */ /* 0x000ea20000000a00 */
[----:B------:R-:W-:-:S03]  /*b740*/  IMAD.MOV.U32 R28, RZ, RZ, R22 ;  /* 0x000000ffff1c7224 */ /* 0x000fc600078e0016 */
[----:B------:R-:W3:Y:S04]  /*b750*/  LDS.64 R34, [0x1f0] ;  /* 0x0001f000ff227984 */ /* 0x000ee80000000a00 */
[----:B------:R-:W4:Y:S02]  /*b760*/  LDS.128 R4, [0x1e0] ;  /* 0x0001e000ff047984 */ /* 0x000f240000000c00 */
.L_x_13:
[----:B0-----:R-:W5:Y:S01]  /*b770*/  LDS.128 R12, [0x200] ;  /* 0x00020000ff0c7984 */ /* 0x001f620000000c00 */
[----:B------:R-:W-:-:S03]  /*b780*/  IMAD.SHL.U32 R33, R28, 0x4, RZ ;  /* 0x000000041c217824 */ /* 0x000fc600078e00ff */
[----:B------:R-:W0:Y:S01]  /*b790*/  LDS.128 R8, [0x1f0] ;  /* 0x0001f000ff087984 */ /* 0x000e220000000c00 */
[C---:B------:R-:W-:Y:S01]  /*b7a0*/  IMAD.IADD R36, R33.reuse, 0x1, R2 ;  /* 0x0000000121247824 */ /* 0x040fe200078e0202 */
[C---:B------:R-:W-:Y:S02]  /*b7b0*/  IADD3 R24, R33.reuse, 0x1, RZ ;  /* 0x0000000121187810 */ /* 0x040fe40007ffe0ff */
[----:B------:R-:W4:Y:S01]  /*b7c0*/  LDS.128 R16, [0x210] ;  /* 0x00021000ff107984 */ /* 0x000f220000000c00 */
[----:B------:R-:W-:Y:S02]  /*b7d0*/  IADD3 R26, R33, 0x2, RZ ;  /* 0x00000002211a7810 */ /* 0x000fe40007ffe0ff */
[----:B------:R-:W-:Y:S02]  /*b7e0*/  LEA.HI.SX32 R36, R36, 0x3110, 0x1e ;  /* 0x0000311024247811 */ /* 0x000fe400078ff2ff */
[-C--:B------:R-:W-:Y:S02]  /*b7f0*/  ISETP.GE.AND P1, PT, R24, R21.reuse, PT ;  /* 0x000000151800720c */ /* 0x080fe40003f26270 */
[----:B------:R-:W-:-:S02]  /*b800*/  ISETP.GE.AND P3, PT, R26, R21, PT ;  /* 0x000000151a00720c */ /* 0x000fc40003f66270 */
[----:B------:R-:W3:Y:S01]  /*b810*/  LDS.128 R24, [0x220] ;  /* 0x00022000ff187984 */ /* 0x000ee20000000c00 */
[----:B------:R-:W-:Y:S02]  /*b820*/  ISETP.GE.AND P0, PT, R33, R21, PT ;  /* 0x000000152100720c */ /* 0x000fe40003f06270 */
[----:B--2-45:R-:W-:Y:S02]  /*b830*/  IADD3 R38, R7, R31, R12 ;  /* 0x0000001f07267210 */ /* 0x034fe40007ffe00c */
[----:B---3--:R-:W-:Y:S02]  /*b840*/  IADD3 R42, R34, R4, R14 ;  /* 0x00000004222a7210 */ /* 0x008fe40007ffe00e */
[----:B0-----:R-:W-:Y:S02]  /*b850*/  IADD3 R37, R6, R30, R10 ;  /* 0x0000001e06257210 */ /* 0x001fe40007ffe00a */
[----:B------:R-:W-:Y:S01]  /*b860*/  SHF.R.W.U32 R4, R38, 0x10, R38 ;  /* 0x0000001026047819 */ /* 0x000fe20000001e26 */
[----:B------:R-:W0:Y:S01]  /*b870*/  LDS.64 R30, [0x230] ;  /* 0x00023000ff1e7984 */ /* 0x000e220000000a00 */
[----:B------:R-:W-:-:S02]  /*b880*/  IADD3 R46, R35, R5, R16 ;  /* 0x00000005232e7210 */ /* 0x000fc40007ffe010 */
[----:B-1----:R-:W-:Y:S02]  /*b890*/  LOP3.LUT R5, R42, R0, RZ, 0x3c, !PT ;  /* 0x000000002a057212 */ /* 0x002fe400078e3cff */
[----:B------:R-:W-:Y:S02]  /*b8a0*/  LOP3.LUT R36, R37, R36, RZ, 0x3c, !PT ;  /* 0x0000002425247212 */ /* 0x000fe400078e3cff */
[----:B------:R-:W-:Y:S02]  /*b8b0*/  IADD3 R40, R4, -0x4498517b, RZ ;  /* 0xbb67ae8504287810 */ /* 0x000fe40007ffe0ff */
[----:B------:R-:W-:Y:S02]  /*b8c0*/  LOP3.LUT R39, R46, 0xa, RZ, 0x3c, !PT ;  /* 0x0000000a2e277812 */ /* 0x000fe400078e3cff */
[----:B------:R-:W-:Y:S02]  /*b8d0*/  SHF.R.W.U32 R44, R5, 0x10, R5 ;  /* 0x00000010052c7819 */ /* 0x000fe40000001e05 */
[----:B------:R-:W-:-:S02]  /*b8e0*/  SHF.R.W.U32 R36, R36, 0x10, R36 ;  /* 0x0000001024247819 */ /* 0x000fc40000001e24 */
[----:B------:R-:W-:Y:S02]  /*b8f0*/  LOP3.LUT R7, R7, R40, RZ, 0x3c, !PT ;  /* 0x0000002807077212 */ /* 0x000fe400078e3cff */
[----:B------:R-:W-:Y:S02]  /*b900*/  SHF.R.W.U32 R45, R39, 0x10, R39 ;  /* 0x00000010272d7819 */ /* 0x000fe40000001e27 */
[----:B------:R-:W-:Y:S02]  /*b910*/  IADD3 R43, R44, 0x3c6ef372, RZ ;  /* 0x3c6ef3722c2b7810 */ /* 0x000fe40007ffe0ff */
[----:B------:R-:W-:Y:S02]  /*b920*/  IADD3 R39, R36, 0x6a09e667, RZ ;  /* 0x6a09e66724277810 */ /* 0x000fe40007ffe0ff */
[----:B------:R-:W-:Y:S02]  /*b930*/  SHF.R.W.U32 R41, R7, 0xc, R7 ;  /* 0x0000000c07297819 */ /* 0x000fe40000001e07 */
[----:B------:R-:W-:-:S02]  /*b940*/  IADD3 R48, R45, -0x5ab00ac6, RZ ;  /* 0xa54ff53a2d307810 */ /* 0x000fc40007ffe0ff */
[----:B------:R-:W-:Y:S02]  /*b950*/  LOP3.LUT R7, R34, R43, RZ, 0x3c, !PT ;  /* 0x0000002b22077212 */ /* 0x000fe400078e3cff */
[----:B------:R-:W-:Y:S02]  /*b960*/  LOP3.LUT R6, R6, R39, RZ, 0x3c, !PT ;  /* 0x0000002706067212 */ /* 0x000fe400078e3cff */
[----:B------:R-:W-:Y:S02]  /*b970*/  IADD3 R5, R41, R38, R13 ;  /* 0x0000002629057210 */ /* 0x000fe40007ffe00d */
[----:B------:R-:W-:Y:S02]  /*b980*/  LOP3.LUT R34, R35, R48, RZ, 0x3c, !PT ;  /* 0x0000003023227212 */ /* 0x000fe400078e3cff */
[----:B------:R-:W-:Y:S02]  /*b990*/  SHF.R.W.U32 R35, R7, 0xc, R7 ;  /* 0x0000000c07237819 */ /* 0x000fe40000001e07 */
[----:B------:R-:W-:-:S02]  /*b9a0*/  SHF.R.W.U32 R38, R6, 0xc, R6 ;  /* 0x0000000c06267819 */ /* 0x000fc40000001e06 */
[----:B------:R-:W-:Y:S02]  /*b9b0*/  LOP3.LUT R4, R4, R5, RZ, 0x3c, !PT ;  /* 0x0000000504047212 */ /* 0x000fe400078e3cff */
[----:B------:R-:W-:Y:S02]  /*b9c0*/  SHF.R.W.U32 R47, R34, 0xc, R34 ;  /* 0x0000000c222f7819 */ /* 0x000fe40000001e22 */
[----:B------:R-:W-:Y:S02]  /*b9d0*/  IADD3 R7, R35, R42, R15 ;  /* 0x0000002a23077210 */ /* 0x000fe40007ffe00f */
[----:B------:R-:W-:Y:S02]  /*b9e0*/  IADD3 R37, R38, R37, R11 ;  /* 0x0000002526257210 */ /* 0x000fe40007ffe00b */
[----:B------:R-:W-:Y:S02]  /*b9f0*/  SHF.R.W.U32 R4, R4, 0x8, R4 ;  /* 0x0000000804047819 */ /* 0x000fe40000001e04 */
[----:B------:R-:W-:-:S02]  /*ba00*/  IADD3 R46, R47, R46, R17 ;  /* 0x0000002e2f2e7210 */ /* 0x000fc40007ffe011 */
[----:B------:R-:W-:Y:S01]  /*ba10*/  LOP3.LUT R44, R44, R7, RZ, 0x3c, !PT ;  /* 0x000000072c2c7212 */ /* 0x000fe200078e3cff */
[----:B------:R-:W-:Y:S01]  /*ba20*/  IMAD.IADD R6, R40, 0x1, R4 ;  /* 0x0000000128067824 */ /* 0x000fe200078e0204 */
[----:B------:R-:W-:Y:S02]  /*ba30*/  LOP3.LUT R36, R36, R37, RZ, 0x3c, !PT ;  /* 0x0000002524247212 */ /* 0x000fe400078e3cff */
[----:B------:R-:W-:Y:S02]  /*ba40*/  LOP3.LUT R45, R45, R46, RZ, 0x3c, !PT ;  /* 0x0000002e2d2d7212 */ /* 0x000fe400078e3cff */
[----:B------:R-:W-:Y:S02]  /*ba50*/  SHF.R.W.U32 R44, R44, 0x8, R44 ;  /* 0x000000082c2c7819 */ /* 0x000fe40000001e2c */
[----:B------:R-:W-:Y:S02]  /*ba60*/  SHF.R.W.U32 R36, R36, 0x8, R36 ;  /* 0x0000000824247819 */ /* 0x000fe40000001e24 */
[----:B------:R-:W-:Y:S01]  /*ba70*/  LOP3.LUT R41, R41, R6, RZ, 0x3c, !PT ;  /* 0x0000000629297212 */ /* 0x000fe200078e3cff */
[----:B------:R-:W-:Y:S01]  /*ba80*/  IMAD.IADD R40, R43, 0x1, R44 ;  /* 0x000000012b287824 */ /* 0x000fe200078e022c */
[----:B------:R-:W-:Y:S01]  /*ba90*/  SHF.R.W.U32 R45, R45, 0x8, R45 ;  /* 0x000000082d2d7819 */ /* 0x000fe20000001e2d */
[----:B------:R-:W-:Y:S01]  /*baa0*/  IMAD.IADD R34, R39, 0x1, R36 ;  /* 0x0000000127227824 */ /* 0x000fe200078e0224 */
[----:B------:R-:W-:-:S02]  /*bab0*/  SHF.R.W.U32 R41, R41, 0x7, R41 ;  /* 0x0000000729297819 */ /* 0x000fc40000001e29 */
[----:B------:R-:W-:Y:S01]  /*bac0*/  LOP3.LUT R35, R35, R40, RZ, 0x3c, !PT ;  /* 0x0000002823237212 */ /* 0x000fe200078e3cff */
[----:B------:R-:W-:Y:S01]  /*bad0*/  IMAD.IADD R48, R48, 0x1, R45 ;  /* 0x0000000130307824 */ /* 0x000fe200078e022d */
        /* <DEDUP_REMOVED lines=8> */
[----:B0-----:R-:W-:Y:S02]  /*bb60*/  IADD3 R46, R35, R46, R30 ;  /* 0x0000002e232e7210 */ /* 0x001fe40007ffe01e */
        /* <DEDUP_REMOVED lines=109> */
[----:B------:R-:W-:Y:S01]  /*c240*/  LOP3.LUT R41, R41, R46, RZ, 0x3c, !PT ;  /* 0x0000002e29297212 */ /* 0x000fe200078e3cff */
[----:B------:R-:W-:Y:S01]  /*c250*/  IMAD.IADD R43, R34, 0x1, R35 ;  /* 0x00000001222b7824 */ /* 0x000fe200078e0223 */
[----:B------:R-:W-:Y:S02]  /*c260*/  LOP3.LUT R36, R36, R49, RZ, 0x3c, !PT ;  /* 0x0000003124247212 */ /* 0x000fe400078e3cff */
[----:B------:R-:W-:Y:S02]  /*c270*/  IADD3 R4, R44, R37, R25 ;  /* 0x000000252c047210 */ /* 0x000fe40007ffe019 */
[----:B------:R-:W-:Y:S02]  /*c280*/  SHF.R.W.U32 R41, R41, 0xc, R41 ;  /* 0x0000000c29297819 */ /* 0x000fe40000001e29 */
[----:B------:R-:W-:-:S02]  /*c290*/  SHF.R.W.U32 R36, R36, 0xc, R36 ;  /* 0x0000000c24247819 */ /* 0x000fc40000001e24 */
[----:B------:R-:W-:Y:S02]  /*c2a0*/  LOP3.LUT R42, R42, R43, RZ, 0x3c, !PT ;  /* 0x0000002b2a2a7212 */ /* 0x000fe400078e3cff */
[----:B------:R-:W-:Y:S02]  /*c2b0*/  LOP3.LUT R5, R5, R4, RZ, 0x3c, !PT ;  /* 0x0000000405057212 */ /* 0x000fe400078e3cff */
[----:B------:R-:W-:Y:S02]  /*c2c0*/  IADD3 R37, R41, R50, R15 ;  /* 0x0000003229257210 */ /* 0x000fe40007ffe00f */
[----:B------:R-:W-:Y:S02]  /*c2d0*/  IADD3 R6, R36, R45, R18 ;  /* 0x0000002d24067210 */ /* 0x000fe40007ffe012 */
[----:B------:R-:W-:Y:S02]  /*c2e0*/  SHF.R.W.U32 R42, R42, 0xc, R42 ;  /* 0x0000000c2a2a7819 */ /* 0x000fe40000001e2a */
[----:B------:R-:W-:-:S02]  /*c2f0*/  SHF.R.W.U32 R5, R5, 0x8, R5 ;  /* 0x0000000805057819 */ /* 0x000fc40000001e05 */
[----:B------:R-:W-:Y:S02]  /*c300*/  LOP3.LUT R38, R38, R37, RZ, 0x3c, !PT ;  /* 0x0000002526267212 */ /* 0x000fe400078e3cff */
[----:B------:R-:W-:Y:S01]  /*c310*/  LOP3.LUT R47, R47, R6, RZ, 0x3c, !PT ;  /* 0x000000062f2f7212 */ /* 0x000fe200078e3cff */
[----:B------:R-:W-:Y:S01]  /*c320*/  IMAD.IADD R7, R40, 0x1, R5 ;  /* 0x0000000128077824 */ /* 0x000fe200078e0205 */
[----:B------:R-:W-:Y:S02]  /*c330*/  IADD3 R48, R42, R39, R30 ;  /* 0x000000272a307210 */ /* 0x000fe40007ffe01e */
        /* <DEDUP_REMOVED lines=213> */
[----:B------:R-:W-:Y:S02]  /*d090*/  LOP3.LUT R39, R40, R39, RZ, 0x3c, !PT ;  /* 0x0000002728277212 */ /* 0x000fe400078e3cff */
[----:B------:R-:W-:Y:S01]  /*d0a0*/  IADD3 R47, R45, R7, R30 ;  /* 0x000000072d2f7210 */ /* 0x000fe20007ffe01e */
        /* <DEDUP_REMOVED lines=203> */
[----:B------:R-:W-:Y:S02]  /*dd60*/  IADD3 R5, R36, R15, R10 ;  /* 0x0000000f24057210 */ /* 0x000fe40007ffe00a */
[----:B------:R-:W-:Y:S02]  /*dd70*/  LOP3.LUT R38, R38, R25, RZ, 0x3c, !PT ;  /* 0x0000001926267212 */ /* 0x000fe400078e3cff */
[----:B------:R-:W-:Y:S02]  /*dd80*/  SHF.R.W.U32 R51, R51, 0xc, R51 ;  /* 0x0000000c33337819 */ /* 0x000fe40000001e33 */
[----:B------:R-:W-:-:S02]  /*dd90*/  LOP3.LUT R40, R40, R37, RZ, 0x3c, !PT ;  /* 0x0000002528287212 */ /* 0x000fc400078e3cff */
[----:B------:R-:W-:Y:S02]  /*dda0*/  LOP3.LUT R44, R44, R5, RZ, 0x3c, !PT ;  /* 0x000000052c2c7212 */ /* 0x000fe400078e3cff */
[----:B------:R-:W-:Y:S02]  /*ddb0*/  SHF.R.W.U32 R38, R38, 0xc, R38 ;  /* 0x0000000c26267819 */ /* 0x000fe40000001e26 */
[----:B------:R-:W-:Y:S02]  /*ddc0*/  IADD3 R31, R51, R4, R31 ;  /* 0x00000004331f7210 */ /* 0x000fe40007ffe01f */
[----:B------:R-:W-:Y:S02]  /*ddd0*/  SHF.R.W.U32 R40, R40, 0xc, R40 ;  /* 0x0000000c28287819 */ /* 0x000fe40000001e28 */
[----:B------:R-:W-:Y:S02]  /*dde0*/  SHF.R.W.U32 R44, R44, 0x8, R44 ;  /* 0x000000082c2c7819 */ /* 0x000fe40000001e2c */
[----:B------:R-:W-:-:S02]  /*ddf0*/  IADD3 R42, R38, R42, R19 ;  /* 0x0000002a262a7210 */ /* 0x000fc40007ffe013 */
[----:B------:R-:W-:Y:S02]  /*de00*/  LOP3.LUT R18, R18, R31, RZ, 0x3c, !PT ;  /* 0x0000001f12127212 */ /* 0x000fe400078e3cff */
[----:B------:R-:W-:Y:S01]  /*de10*/  IADD3 R16, R40, R11, R16 ;  /* 0x0000000b28107210 */ /* 0x000fe20007ffe010 */
[----:B------:R-:W-:Y:S01]  /*de20*/  IMAD.IADD R11, R7, 0x1, R44 ;  /* 0x00000001070b7824 */ /* 0x000fe200078e022c */
[----:B------:R-:W-:Y:S02]  /*de30*/  LOP3.LUT R49, R49, R42, RZ, 0x3c, !PT ;  /* 0x0000002a31317212 */ /* 0x000fe400078e3cff */
[----:B------:R-:W-:Y:S02]  /*de40*/  SHF.R.W.U32 R7, R18, 0x8, R18 ;  /* 0x0000000812077819 */ /* 0x000fe40000001e12 */
[----:B------:R-:W-:Y:S02]  /*de50*/  LOP3.LUT R35, R35, R16, RZ, 0x3c, !PT ;  /* 0x0000001023237212 */ /* 0x000fe400078e3cff */
[----:B------:R-:W-:Y:S01]  /*de60*/  SHF.R.W.U32 R10, R49, 0x8, R49 ;  /* 0x00000008310a7819 */ /* 0x000fe20000001e31 */
[----:B------:R-:W-:Y:S01]  /*de70*/  IMAD.IADD R6, R6, 0x1, R7 ;  /* 0x0000000106067824 */ /* 0x000fe200078e0207 */
[----:B------:R-:W-:-:S02]  /*de80*/  LOP3.LUT R36, R36, R11, RZ, 0x3c, !PT ;  /* 0x0000000b24247212 */ /* 0x000fc400078e3cff */
[----:B------:R-:W-:Y:S01]  /*de90*/  SHF.R.W.U32 R18, R35, 0x8, R35 ;  /* 0x0000000823127819 */ /* 0x000fe20000001e23 */
[----:B------:R-:W-:Y:S01]  /*dea0*/  IMAD.IADD R25, R25, 0x1, R10 ;  /* 0x0000000119197824 */ /* 0x000fe200078e020a */
[----:B------:R-:W-:Y:S02]  /*deb0*/  SHF.R.W.U32 R36, R36, 0x7, R36 ;  /* 0x0000000724247819 */ /* 0x000fe40000001e24 */
[----:B------:R-:W-:Y:S01]  /*dec0*/  LOP3.LUT R51, R51, R6, RZ, 0x3c, !PT ;  /* 0x0000000633337212 */ /* 0x000fe200078e3cff */
[----:B------:R-:W-:Y:S01]  /*ded0*/  IMAD.IADD R37, R37, 0x1, R18 ;  /* 0x0000000125257824 */ /* 0x000fe200078e0212 */
[----:B------:R-:W-:Y:S02]  /*dee0*/  IADD3 R19, R36, R31, R30 ;  /* 0x0000001f24137210 */ /* 0x000fe40007ffe01e */
[----:B------:R-:W-:Y:S01]  /*def0*/  LOP3.LUT R38, R38, R25, RZ, 0x3c, !PT ;  /* 0x0000001926267212 */ /* 0x000fe200078e3cff */
[----:B------:R-:W0:Y:S01]  /*df00*/  LDS.64 R30, [0x1d8] ;  /* 0x0001d800ff1e7984 */ /* 0x000e220000000a00 */
[----:B------:R-:W-:-:S02]  /*df10*/  SHF.R.W.U32 R4, R51, 0x7, R51 ;  /* 0x0000000733047819 */ /* 0x000fc40000001e33 */
[----:B------:R-:W-:Y:S02]  /*df20*/  LOP3.LUT R40, R40, R37, RZ, 0x3c, !PT ;  /* 0x0000002528287212 */ /* 0x000fe400078e3cff */
[----:B------:R-:W-:Y:S02]  /*df30*/  LOP3.LUT R18, R19, R18, RZ, 0x3c, !PT ;  /* 0x0000001213127212 */ /* 0x000fe400078e3cff */
[----:B------:R-:W-:Y:S02]  /*df40*/  SHF.R.W.U32 R15, R38, 0x7, R38 ;  /* 0x00000007260f7819 */ /* 0x000fe40000001e26 */
[----:B------:R-:W-:Y:S02]  /*df50*/  IADD3 R38, R4, R16, R17 ;  /* 0x0000001004267210 */ /* 0x000fe40007ffe011 */
[----:B------:R-:W-:Y:S02]  /*df60*/  SHF.R.W.U32 R40, R40, 0x7, R40 ;  /* 0x0000000728287819 */ /* 0x000fe40000001e28 */
[----:B------:R-:W-:-:S02]  /*df70*/  SHF.R.W.U32 R18, R18, 0x10, R18 ;  /* 0x0000001012127819 */ /* 0x000fc40000001e12 */
[----:B------:R-:W-:Y:S02]  /*df80*/  LOP3.LUT R10, R38, R10, RZ, 0x3c, !PT ;  /* 0x0000000a260a7212 */ /* 0x000fe400078e3cff */
[----:B------:R-:W-:Y:S01]  /*df90*/  IADD3 R35, R40, R42, R13 ;  /* 0x0000002a28237210 */ /* 0x000fe20007ffe00d */
[----:B------:R-:W-:Y:S01]  /*dfa0*/  IMAD.IADD R13, R25, 0x1, R18 ;  /* 0x00000001190d7824 */ /* 0x000fe200078e0212 */
        /* <DEDUP_REMOVED lines=11> */
[----:B------:R-:W-:Y:S01]  /*e060*/  IMAD.IADD R5, R6, 0x1, R39 ;  /* 0x0000000106057824 */ /* 0x000fe200078e0227 */
[----:B------:R-:W-:Y:S02]  /*e070*/  IADD3 R24, R36, R19, R24 ;  /* 0x0000001324187210 */ /* 0x000fe40007ffe018 */
[----:B------:R-:W-:-:S02]  /*e080*/  SHF.R.W.U32 R4, R4, 0xc, R4 ;  /* 0x0000000c04047819 */ /* 0x000fc40000001e04 */
[----:B------:R-:W-:Y:S02]  /*e090*/  LOP3.LUT R10, R18, R24, RZ, 0x3c, !PT ;  /* 0x00000018120a7212 */ /* 0x000fe400078e3cff */
[----:B------:R-:W-:Y:S02]  /*e0a0*/  LOP3.LUT R15, R15, R34, RZ, 0x3c, !PT ;  /* 0x000000220f0f7212 */ /* 0x000fe400078e3cff */
[----:B------:R-:W-:Y:S02]  /*e0b0*/  LOP3.LUT R25, R40, R5, RZ, 0x3c, !PT ;  /* 0x0000000528197212 */ /* 0x000fe400078e3cff */
[----:B------:R-:W-:Y:S02]  /*e0c0*/  IADD3 R27, R4, R38, R27 ;  /* 0x00000026041b7210 */ /* 0x000fe40007ffe01b */
[----:B------:R-:W-:Y:S02]  /*e0d0*/  SHF.R.W.U32 R10, R10, 0x8, R10 ;  /* 0x000000080a0a7819 */ /* 0x000fe40000001e0a */
[----:B------:R-:W-:-:S02]  /*e0e0*/  SHF.R.W.U32 R17, R15, 0xc, R15 ;  /* 0x0000000c0f117819 */ /* 0x000fc40000001e0f */
[----:B------:R-:W-:Y:S01]  /*e0f0*/  SHF.R.W.U32 R25, R25, 0xc, R25 ;  /* 0x0000000c19197819 */ /* 0x000fe20000001e19 */
[----:B------:R-:W-:Y:S01]  /*e100*/  IMAD.IADD R15, R13, 0x1, R10 ;  /* 0x000000010d0f7824 */ /* 0x000fe200078e020a */
[----:B------:R-:W-:Y:S02]  /*e110*/  LOP3.LUT R42, R42, R27, RZ, 0x3c, !PT ;  /* 0x0000001b2a2a7212 */ /* 0x000fe400078e3cff */
[----:B------:R-:W-:Y:S02]  /*e120*/  IADD3 R7, R17, R12, R26 ;  /* 0x0000000c11077210 */ /* 0x000fe40007ffe01a */
[----:B------:R-:W-:Y:S02]  /*e130*/  IADD3 R26, R25, R35, R14 ;  /* 0x00000023191a7210 */ /* 0x000fe40007ffe00e */
[----:B------:R-:W-:Y:S02]  /*e140*/  SHF.R.W.U32 R13, R42, 0x8, R42 ;  /* 0x000000082a0d7819 */ /* 0x000fe40000001e2a */
[----:B------:R-:W-:-:S02]  /*e150*/  LOP3.LUT R18, R39, R26, RZ, 0x3c, !PT ;  /* 0x0000001a27127212 */ /* 0x000fc400078e3cff */
[----:B------:R-:W-:Y:S01]  /*e160*/  LOP3.LUT R36, R36, R15, RZ, 0x3c, !PT ;  /* 0x0000000f24247212 */ /* 0x000fe200078e3cff */
[----:B------:R-:W-:Y:S01]  /*e170*/  IMAD.IADD R6, R11, 0x1, R13 ;  /* 0x000000010b067824 */ /* 0x000fe200078e020d */
[----:B------:R-:W-:Y:S02]  /*e180*/  SHF.R.W.U32 R18, R18, 0x8, R18 ;  /* 0x0000000812127819 */ /* 0x000fe40000001e12 */
[----:B------:R-:W-:Y:S02]  /*e190*/  SHF.R.W.U32 R35, R36, 0x7, R36 ;  /* 0x0000000724237819 */ /* 0x000fe40000001e24 */
[----:B------:R-:W-:Y:S02]  /*e1a0*/  LOP3.LUT R37, R4, R6, RZ, 0x3c, !PT ;  /* 0x0000000604257212 */ /* 0x000fe400078e3cff */
[----:B------:R-:W-:Y:S02]  /*e1b0*/  LOP3.LUT R35, R35, R18, RZ, 0x3c, !PT ;  /* 0x0000001223237212 */ /* 0x000fe400078e3cff */
[----:B------:R-:W-:-:S02]  /*e1c0*/  LOP3.LUT R4, R7, 0xff, R6, 0x48, !PT ;  /* 0x000000ff07047812 */ /* 0x000fc400078e4806 */
[-C--:B------:R-:W-:Y:S02]  /*e1d0*/  LOP3.LUT R36, R7, R6.reuse, RZ, 0x3c, !PT ;  /* 0x0000000607247212 */ /* 0x080fe400078e3cff */
[C---:B0-----:R-:W-:Y:S02]  /*e1e0*/  LOP3.LUT R19, R31.reuse, R6, RZ, 0x3c, !PT ;  /* 0x000000061f137212 */ /* 0x041fe400078e3cff */
[----:B------:R-:W-:Y:S02]  /*e1f0*/  LOP3.LUT R6, R31, 0xff0000, R6, 0x48, !PT ;  /* 0x00ff00001f067812 */ /* 0x000fe400078e4806 */
[----:B------:R-:W-:Y:S01]  /*e200*/  IADD3 R12, R33, 0x3, RZ ;  /* 0x00000003210c7810 */ /* 0x000fe20007ffe0ff */
[----:B------:R-:W-:Y:S01]  /*e210*/  IMAD.SHL.U32 R38, R19, 0x100, RZ ;  /* 0x0000010013267824 */ /* 0x000fe200078e00ff */
[----:B------:R-:W-:Y:S01]  /*e220*/  LOP3.LUT R11, R16, R7, RZ, 0x3c, !PT ;  /* 0x00000007100b7212 */ /* 0x000fe200078e3cff */
[----:B------:R-:W-:Y:S01]  /*e230*/  IMAD.SHL.U32 R7, R35, 0x100, RZ ;  /* 0x0000010023077824 */ /* 0x000fe200078e00ff */
[----:B------:R-:W-:Y:S01]  /*e240*/  SEL R41, R6, RZ, !P3 ;  /* 0x000000ff06297207 */ /* 0x000fe20005800000 */
[----:B------:R-:W-:Y:S01]  /*e250*/  IMAD.U32 R6, R19, 0x10000, RZ ;  /* 0x0001000013067824 */ /* 0x000fe200078e00ff */
[----:B------:R-:W-:-:S02]  /*e260*/  ISETP.GE.AND P4, PT, R12, R21, PT ;  /* 0x000000150c00720c */ /* 0x000fc40003f86270 */
[--C-:B------:R-:W-:Y:S02]  /*e270*/  SHF.R.U32.HI R12, RZ, 0x8, R36.reuse ;  /* 0x00000008ff0c7819 */ /* 0x100fe40000011624 */
[----:B------:R-:W-:Y:S02]  /*e280*/  SHF.R.U32.HI R39, RZ, 0x10, R36 ;  /* 0x00000010ff277819 */ /* 0x000fe40000011624 */
[----:B------:R-:W-:Y:S02]  /*e290*/  SHF.R.U32.HI R40, RZ, 0x8, R35 ;  /* 0x00000008ff287819 */ /* 0x000fe40000011623 */
[----:B------:R-:W-:Y:S02]  /*e2a0*/  LOP3.LUT R7, R7, 0xff00, RZ, 0xc0, !PT ;  /* 0x0000ff0007077812 */ /* 0x000fe400078ec0ff */
[----:B------:R-:W-:Y:S02]  /*e2b0*/  LOP3.LUT R16, R35, 0xff00, RZ, 0xc0, !PT ;  /* 0x0000ff0023107812 */ /* 0x000fe400078ec0ff */
[----:B------:R-:W-:-:S02]  /*e2c0*/  LOP3.LUT R6, R6, 0xff0000, RZ, 0xc0, !PT ;  /* 0x00ff000006067812 */ /* 0x000fc400078ec0ff */
[----:B------:R-:W-:Y:S02]  /*e2d0*/  LOP3.LUT R14, R12, 0xff, RZ, 0xc0, !PT ;  /* 0x000000ff0c0e7812 */ /* 0x000fe400078ec0ff */
[----:B------:R-:W-:Y:S02]  /*e2e0*/  LOP3.LUT R39, R39, 0xff, RZ, 0xc0, !PT ;  /* 0x000000ff27277812 */ /* 0x000fe400078ec0ff */
[----:B------:R-:W-:Y:S02]  /*e2f0*/  LOP3.LUT R38, R38, 0xff0000, RZ, 0xc0, !PT ;  /* 0x00ff000026267812 */ /* 0x000fe400078ec0ff */
[----:B------:R-:W-:Y:S02]  /*e300*/  LOP3.LUT R40, R40, 0xff00, RZ, 0xc0, !PT ;  /* 0x0000ff0028287812 */ /* 0x000fe400078ec0ff */
[----:B------:R-:W-:Y:S02]  /*e310*/  SEL R12, R7, RZ, !P1 ;  /* 0x000000ff070c7207 */ /* 0x000fe40004800000 */
[----:B------:R-:W-:-:S02]  /*e320*/  SEL R33, R16, RZ, !P1 ;  /* 0x000000ff10217207 */ /* 0x000fc40004800000 */
[----:B------:R-:W-:Y:S02]  /*e330*/  SEL R7, R6, RZ, !P3 ;  /* 0x000000ff06077207 */ /* 0x000fe40005800000 */
[----:B------:R-:W-:Y:S02]  /*e340*/  SEL R4, R4, RZ, !P0 ;  /* 0x000000ff04047207 */ /* 0x000fe40004000000 */
[----:B------:R-:W-:Y:S02]  /*e350*/  SEL R14, R14, RZ, !P0 ;  /* 0x000000ff0e0e7207 */ /* 0x000fe40004000000 */
[----:B------:R-:W-:Y:S02]  /*e360*/  SEL R16, R38, RZ, !P3 ;  /* 0x000000ff26107207 */ /* 0x000fe40005800000 */
[----:B------:R-:W-:Y:S01]  /*e370*/  SEL R6, R39, RZ, !P0 ;  /* 0x000000ff27067207 */ /* 0x000fe20004000000 */
[----:B------:R-:W-:Y:S01]  /*e380*/  IMAD.IADD R39, R5, 0x1, R18 ;  /* 0x0000000105277824 */ /* 0x000fe200078e0212 */
[----:B------:R-:W-:-:S02]  /*e390*/  SEL R40, R40, RZ, !P1 ;  /* 0x000000ff28287207 */ /* 0x000fc40004800000 */
[----:B------:R-:W-:Y:S02]  /*e3a0*/  IADD3 R16, R16, R33, R14 ;  /* 0x0000002110107210 */ /* 0x000fe40007ffe00e */
[----:B------:R-:W-:Y:S02]  /*e3b0*/  IADD3 R12, R7, R12, R4 ;  /* 0x0000000c070c7210 */ /* 0x000fe40007ffe004 */
[----:B------:R-:W-:Y:S02]  /*e3c0*/  IADD3 R14, R41, R40, R6 ;  /* 0x00000028290e7210 */ /* 0x000fe40007ffe006 */
[----:B------:R-:W0:Y:S01]  /*e3d0*/  LDS.128 R4, [0x1e0] ;  /* 0x0001e000ff047984 */ /* 0x000e220000000c00 */
[----:B------:R-:W-:Y:S02]  /*e3e0*/  SHF.R.W.U32 R11, R11, 0x8, R11 ;  /* 0x000000080b0b7819 */ /* 0x000fe40000001e0b */
[----:B------:R-:W-:Y:S02]  /*e3f0*/  SHF.R.W.U32 R40, R37, 0x7, R37 ;  /* 0x0000000725287819 */ /* 0x000fe40000001e25 */
[----:B------:R-:W-:-:S02]  /*e400*/  LOP3.LUT R33, R24, R39, RZ, 0x3c, !PT ;  /* 0x0000002718217212 */ /* 0x000fc400078e3cff */
[----:B------:R-:W-:Y:S02]  /*e410*/  SHF.R.U32.HI R36, RZ, 0x18, R36 ;  /* 0x00000018ff247819 */ /* 0x000fe40000011624 */
[----:B------:R-:W-:Y:S02]  /*e420*/  LOP3.LUT R38, R24, 0xff, R39, 0x48, !PT ;  /* 0x000000ff18267812 */ /* 0x000fe400078e4827 */
[----:B------:R-:W-:Y:S02]  /*e430*/  SHF.R.U32.HI R45, RZ, 0x10, R35 ;  /* 0x00000010ff2d7819 */ /* 0x000fe40000011623 */
[----:B------:R-:W-:Y:S02]  /*e440*/  LOP3.LUT R24, R30, R39, RZ, 0x3c, !PT ;  /* 0x000000271e187212 */ /* 0x000fe400078e3cff */
[----:B------:R-:W-:Y:S02]  /*e450*/  SHF.R.U32.HI R19, RZ, 0x8, R19 ;  /* 0x00000008ff137819 */ /* 0x000fe40000011613 */
[----:B------:R-:W-:Y:S01]  /*e460*/  LOP3.LUT R35, R40, R11, RZ, 0x3c, !PT ;  /* 0x0000000b28237212 */ /* 0x000fe200078e3cff */
[C---:B------:R-:W-:Y:S01]  /*e470*/  IMAD.U32 R41, R24.reuse, 0x10000, RZ ;  /* 0x0001000018297824 */ /* 0x040fe200078e00ff */
[----:B------:R-:W-:Y:S01]  /*e480*/  SHF.R.U32.HI R42, RZ, 0x8, R33 ;  /* 0x00000008ff2a7819 */ /* 0x000fe20000011621 */
[----:B------:R-:W-:Y:S01]  /*e490*/  IMAD.SHL.U32 R43, R24, 0x100, RZ ;  /* 0x00000100182b7824 */ /* 0x000fe200078e00ff */
[----:B------:R-:W-:-:S02]  /*e4a0*/  SEL R46, R36, RZ, !P0 ;  /* 0x000000ff242e7207 */ /* 0x000fc40004000000 */
[----:B------:R-:W-:Y:S02]  /*e4b0*/  LOP3.LUT R36, R45, 0xff00, RZ, 0xc0, !PT ;  /* 0x0000ff002d247812 */ /* 0x000fe400078ec0ff */
[----:B------:R-:W-:Y:S01]  /*e4c0*/  LOP3.LUT R45, R19, 0xff0000, RZ, 0xc0, !PT ;  /* 0x00ff0000132d7812 */ /* 0x000fe200078ec0ff */
[----:B------:R-:W-:Y:S01]  /*e4d0*/  IMAD.SHL.U32 R19, R35, 0x100, RZ ;  /* 0x0000010023137824 */ /* 0x000fe200078e00ff */
[----:B------:R-:W-:Y:S02]  /*e4e0*/  LOP3.LUT R42, R42, 0xff, RZ, 0xc0, !PT ;  /* 0x000000ff2a2a7812 */ /* 0x000fe400078ec0ff */
[----:B------:R-:W-:Y:S02]  /*e4f0*/  SHF.R.U32.HI R44, RZ, 0x10, R33 ;  /* 0x00000010ff2c7819 */ /* 0x000fe40000011621 */
[----:B------:R-:W-:Y:S02]  /*e500*/  SHF.R.U32.HI R40, RZ, 0x8, R35 ;  /* 0x00000008ff287819 */ /* 0x000fe40000011623 */
[----:B------:R-:W-:-:S02]  /*e510*/  SEL R47, R36, RZ, !P1 ;  /* 0x000000ff242f7207 */ /* 0x000fc40004800000 */
[----:B------:R-:W-:Y:S02]  /*e520*/  LOP3.LUT R36, R35, 0xff00, RZ, 0xc0, !PT ;  /* 0x0000ff0023247812 */ /* 0x000fe400078ec0ff */
[----:B------:R-:W-:Y:S02]  /*e530*/  LOP3.LUT R25, R25, R39, RZ, 0x3c, !PT ;  /* 0x0000002719197212 */ /* 0x000fe400078e3cff */
[----:B------:R-:W-:Y:S02]  /*e540*/  LOP3.LUT R41, R41, 0xff0000, RZ, 0xc0, !PT ;  /* 0x00ff000029297812 */ /* 0x000fe400078ec0ff */
[----:B------:R-:W-:Y:S02]  /*e550*/  LOP3.LUT R43, R43, 0xff0000, RZ, 0xc0, !PT ;  /* 0x00ff00002b2b7812 */ /* 0x000fe400078ec0ff */
[----:B------:R-:W-:Y:S02]  /*e560*/  SEL R37, R42, RZ, !P0 ;  /* 0x000000ff2a257207 */ /* 0x000fe40004000000 */
[----:B------:R-:W-:-:S02]  /*e570*/  LOP3.LUT R19, R19, 0xff00, RZ, 0xc0, !PT ;  /* 0x0000ff0013137812 */ /* 0x000fc400078ec0ff */
[----:B------:R-:W-:Y:S02]  /*e580*/  LOP3.LUT R39, R30, 0xff0000, R39, 0x48, !PT ;  /* 0x00ff00001e277812 */ /* 0x000fe400078e4827 */
[----:B------:R-:W-:Y:S02]  /*e590*/  LOP3.LUT R44, R44, 0xff, RZ, 0xc0, !PT ;  /* 0x000000ff2c2c7812 */ /* 0x000fe400078ec0ff */
[----:B------:R-:W-:Y:S02]  /*e5a0*/  LOP3.LUT R42, R40, 0xff00, RZ, 0xc0, !PT ;  /* 0x0000ff00282a7812 */ /* 0x000fe400078ec0ff */
[----:B------:R-:W-:Y:S02]  /*e5b0*/  SEL R40, R36, RZ, !P1 ;  /* 0x000000ff24287207 */ /* 0x000fe40004800000 */
[----:B------:R-:W-:Y:S02]  /*e5c0*/  SEL R38, R38, RZ, !P0 ;  /* 0x000000ff26267207 */ /* 0x000fe40004000000 */
[----:B------:R-:W-:-:S02]  /*e5d0*/  SEL R41, R41, RZ, !P3 ;  /* 0x000000ff29297207 */ /* 0x000fc40005800000 */
[----:B------:R-:W-:Y:S02]  /*e5e0*/  SEL R43, R43, RZ, !P3 ;  /* 0x000000ff2b2b7207 */ /* 0x000fe40005800000 */
[----:B------:R-:W-:Y:S02]  /*e5f0*/  SEL R36, R19, RZ, !P1 ;  /* 0x000000ff13247207 */ /* 0x000fe40004800000 */
[----:B------:R-:W-:Y:S02]  /*e600*/  SEL R39, R39, RZ, !P3 ;  /* 0x000000ff27277207 */ /* 0x000fe40005800000 */
[----:B------:R-:W-:Y:S02]  /*e610*/  SEL R44, R44, RZ, !P0 ;  /* 0x000000ff2c2c7207 */ /* 0x000fe40004000000 */
[----:B------:R-:W-:Y:S02]  /*e620*/  SEL R42, R42, RZ, !P1 ;  /* 0x000000ff2a2a7207 */ /* 0x000fe40004800000 */
[----:B------:R-:W-:Y:S01]  /*e630*/  IADD3 R37, R43, R40, R37 ;  /* 0x000000282b257210 */ /* 0x000fe20007ffe025 */
[----:B------:R-:W-:Y:S01]  /*e640*/  IMAD.IADD R40, R34, 0x1, R11 ;  /* 0x0000000122287824 */ /* 0x000fe200078e020b */
[----:B------:R-:W-:-:S02]  /*e650*/  IADD3 R36, R41, R36, R38 ;  /* 0x0000002429247210 */ /* 0x000fc40007ffe026 */
[----:B------:R-:W-:Y:S02]  /*e660*/  IADD3 R38, R39, R42, R44 ;  /* 0x0000002a27267210 */ /* 0x000fe40007ffe02c */
[C---:B------:R-:W-:Y:S02]  /*e670*/  LOP3.LUT R42, R26.reuse, 0xff, R15, 0x48, !PT ;  /* 0x000000ff1a2a7812 */ /* 0x040fe400078e480f */
[-C--:B------:R-:W-:Y:S02]  /*e680*/  LOP3.LUT R34, R26, R15.reuse, RZ, 0x3c, !PT ;  /* 0x0000000f1a227212 */ /* 0x080fe400078e3cff */
[----:B0-----:R-:W-:Y:S02]  /*e690*/  LOP3.LUT R26, R4, R15, RZ, 0x3c, !PT ;  /* 0x0000000f041a7212 */ /* 0x001fe400078e3cff */
[-C--:B------:R-:W-:Y:S02]  /*e6a0*/  LOP3.LUT R39, R17, R40.reuse, RZ, 0x3c, !PT ;  /* 0x0000002811277212 */ /* 0x080fe400078e3cff */
[----:B------:R-:W-:Y:S01]  /*e6b0*/  SEL R45, R45, RZ, !P3 ;  /* 0x000000ff2d2d7207 */ /* 0x000fe20005800000 */
[----:B------:R-:W-:Y:S01]  /*e6c0*/  IMAD.U32 R43, R26, 0x10000, RZ ;  /* 0x000100001a2b7824 */ /* 0x000fe200078e00ff */
[----:B------:R-:W-:-:S02]  /*e6d0*/  LOP3.LUT R17, R27, R40, RZ, 0x3c, !PT ;  /* 0x000000281b117212 */ /* 0x000fc400078e3cff */
[----:B------:R-:W-:Y:S02]  /*e6e0*/  SHF.R.W.U32 R44, R39, 0x7, R39 ;  /* 0x00000007272c7819 */ /* 0x000fe40000001e27 */
[----:B------:R-:W-:Y:S01]  /*e6f0*/  IADD3 R19, R45, R47, R46 ;  /* 0x0000002f2d137210 */ /* 0x000fe20007ffe02e */
[----:B------:R-:W-:Y:S01]  /*e700*/  IMAD.SHL.U32 R46, R26, 0x100, RZ ;  /* 0x000001001a2e7824 */ /* 0x000fe200078e00ff */
[----:B------:R-:W-:Y:S02]  /*e710*/  LOP3.LUT R41, R5, R40, RZ, 0x3c, !PT ;  /* 0x0000002805297212 */ /* 0x000fe400078e3cff */
[----:B------:R-:W-:Y:S02]  /*e720*/  SHF.R.U32.HI R47, RZ, 0x8, R17 ;  /* 0x00000008ff2f7819 */ /* 0x000fe40000011611 */
[----:B------:R-:W-:Y:S01]  /*e730*/  LOP3.LUT R39, R43, 0xff0000, RZ, 0xc0, !PT ;  /* 0x00ff00002b277812 */ /* 0x000fe200078ec0ff */
[----:B------:R-:W-:Y:S01]  /*e740*/  IMAD.SHL.U32 R49, R41, 0x100, RZ ;  /* 0x0000010029317824 */ /* 0x000fe200078e00ff */
[----:B------:R-:W-:-:S02]  /*e750*/  LOP3.LUT R43, R44, R13, RZ, 0x3c, !PT ;  /* 0x0000000d2c2b7212 */ /* 0x000fc400078e3cff */
[----:B------:R-:W-:Y:S02]  /*e760*/  SHF.R.W.U32 R25, R25, 0x7, R25 ;  /* 0x0000000719197819 */ /* 0x000fe40000001e19 */
[----:B------:R-:W-:Y:S02]  /*e770*/  SHF.R.U32.HI R24, RZ, 0x8, R24 ;  /* 0x00000008ff187819 */ /* 0x000fe40000011618 */
[----:B------:R-:W-:Y:S02]  /*e780*/  LOP3.LUT R44, R47, 0xff, RZ, 0xc0, !PT ;  /* 0x000000ff2f2c7812 */ /* 0x000fe400078ec0ff */
[----:B------:R-:W-:Y:S02]  /*e790*/  SHF.R.U32.HI R35, RZ, 0x10, R35 ;  /* 0x00000010ff237819 */ /* 0x000fe40000011623 */
[----:B------:R-:W-:Y:S02]  /*e7a0*/  LOP3.LUT R46, R46, 0xff0000, RZ, 0xc0, !PT ;  /* 0x00ff00002e2e7812 */ /* 0x000fe400078ec0ff */
[----:B------:R-:W-:Y:S01]  /*e7b0*/  SEL R47, R39, RZ, !P3 ;  /* 0x000000ff272f7207 */ /* 0x000fe20005800000 */
[----:B------:R-:W-:Y:S01]  /*e7c0*/  IMAD.SHL.U32 R39, R43, 0x100, RZ ;  /* 0x000001002b277824 */ /* 0x000fe200078e00ff */
[----:B------:R-:W-:-:S02]  /*e7d0*/  LOP3.LUT R25, R25, R10, RZ, 0x3c, !PT ;  /* 0x0000000a19197212 */ /* 0x000fc400078e3cff */
[----:B------:R-:W-:Y:S02]  /*e7e0*/  SHF.R.U32.HI R33, RZ, 0x18, R33 ;  /* 0x00000018ff217819 */ /* 0x000fe40000011621 */
[----:B------:R-:W-:Y:S02]  /*e7f0*/  LOP3.LUT R24, R24, 0xff0000, RZ, 0xc0, !PT ;  /* 0x00ff000018187812 */ /* 0x000fe400078ec0ff */
[----:B------:R-:W-:Y:S02]  /*e800*/  LOP3.LUT R35, R35, 0xff00, RZ, 0xc0, !PT ;  /* 0x0000ff0023237812 */ /* 0x000fe400078ec0ff */
[----:B------:R-:W-:Y:S02]  /*e810*/  SEL R48, R46, RZ, !P3 ;  /* 0x000000ff2e307207 */ /* 0x000fe40005800000 */
[----:B------:R-:W-:Y:S02]  /*e820*/  LOP3.LUT R50, R49, 0xff0000, RZ, 0xc0, !PT ;  /* 0x00ff000031327812 */ /* 0x000fe400078ec0ff */
[----:B------:R-:W-:-:S02]  /*e830*/  LOP3.LUT R46, R25, 0xff00, RZ, 0xc0, !PT ;  /* 0x0000ff00192e7812 */ /* 0x000fc400078ec0ff */
[----:B------:R-:W-:Y:S02]  /*e840*/  LOP3.LUT R39, R39, 0xff00, RZ, 0xc0, !PT ;  /* 0x0000ff0027277812 */ /* 0x000fe400078ec0ff */
[----:B------:R-:W-:Y:S02]  /*e850*/  SEL R33, R33, RZ, !P0 ;  /* 0x000000ff21217207 */ /* 0x000fe40004000000 */
[----:B------:R-:W-:Y:S02]  /*e860*/  SEL R24, R24, RZ, !P3 ;  /* 0x000000ff18187207 */ /* 0x000fe40005800000 */
[----:B------:R-:W-:Y:S02]  /*e870*/  SEL R35, R35, RZ, !P1 ;  /* 0x000000ff23237207 */ /* 0x000fe40004800000 */
[----:B------:R-:W-:Y:S02]  /*e880*/  SEL R51, R50, RZ, !P3 ;  /* 0x000000ff32337207 */ /* 0x000fe40005800000 */
[----:B------:R-:W-:-:S02]  /*e890*/  SEL R50, R46, RZ, !P1 ;  /* 0x000000ff2e327207 */ /* 0x000fc40004800000 */
[----:B------:R-:W-:Y:S02]  /*e8a0*/  SEL R42, R42, RZ, !P0 ;  /* 0x000000ff2a2a7207 */ /* 0x000fe40004000000 */
[----:B------:R-:W-:Y:S02]  /*e8b0*/  SEL R46, R39, RZ, !P1 ;  /* 0x000000ff272e7207 */ /* 0x000fe40004800000 */
[----:B------:R-:W-:Y:S02]  /*e8c0*/  SHF.R.U32.HI R26, RZ, 0x8, R26 ;  /* 0x00000008ff1a7819 */ /* 0x000fe4000001161a */
[----:B------:R-:W-:Y:S02]  /*e8d0*/  IADD3 R39, R24, R35, R33 ;  /* 0x0000002318277210 */ /* 0x000fe40007ffe021 */
[----:B------:R-:W-:Y:S02]  /*e8e0*/  LOP3.LUT R35, R4, 0xff0000, R15, 0x48, !PT ;  /* 0x00ff000004237812 */ /* 0x000fe400078e480f */
[----:B------:R-:W-:-:S02]  /*e8f0*/  LOP3.LUT R27, R27, 0xff, R40, 0x48, !PT ;  /* 0x000000ff1b1b7812 */ /* 0x000fc400078e4828 */
[----:B------:R-:W-:Y:S01]  /*e900*/  IADD3 R33, R47, R46, R42 ;  /* 0x0000002e2f217210 */ /* 0x000fe20007ffe02a */
[----:B------:R-:W-:Y:S01]  /*e910*/  IMAD.U32 R46, R41, 0x10000, RZ ;  /* 0x00010000292e7824 */ /* 0x000fe200078e00ff */
[----:B------:R-:W-:Y:S01]  /*e920*/  LOP3.LUT R26, R26, 0xff0000, RZ, 0xc0, !PT ;  /* 0x00ff00001a1a7812 */ /* 0x000fe200078ec0ff */
[----:B------:R-:W-:Y:S01]  /*e930*/  IMAD.SHL.U32 R47, R25, 0x100, RZ ;  /* 0x00000100192f7824 */ /* 0x000fe200078e00ff */
[--C-:B------:R-:W-:Y:S02]  /*e940*/  SHF.R.U32.HI R45, RZ, 0x8, R34.reuse ;  /* 0x00000008ff2d7819 */ /* 0x100fe40000011622 */
[--C-:B------:R-:W-:Y:S02]  /*e950*/  SHF.R.U32.HI R15, RZ, 0x10, R34.reuse ;  /* 0x00000010ff0f7819 */ /* 0x100fe40000011622 */
[----:B------:R-:W-:Y:S02]  /*e960*/  SHF.R.U32.HI R42, RZ, 0x18, R34 ;  /* 0x00000018ff2a7819 */ /* 0x000fe40000011622 */
[----:B------:R-:W-:-:S02]  /*e970*/  SEL R34, R35, RZ, !P3 ;  /* 0x000000ff23227207 */ /* 0x000fc40005800000 */
[----:B------:R-:W-:Y:S02]  /*e980*/  SEL R35, R27, RZ, !P0 ;  /* 0x000000ff1b237207 */ /* 0x000fe40004000000 */
[----:B------:R-:W-:Y:S02]  /*e990*/  SEL R49, R44, RZ, !P0 ;  /* 0x000000ff2c317207 */ /* 0x000fe40004000000 */
[----:B------:R-:W-:Y:S02]  /*e9a0*/  SEL R27, R26, RZ, !P3 ;  /* 0x000000ff1a1b7207 */ /* 0x000fe40005800000 */
[----:B------:R-:W-:Y:S02]  /*e9b0*/  LOP3.LUT R44, R43, 0xff00, RZ, 0xc0, !PT ;  /* 0x0000ff002b2c7812 */ /* 0x000fe400078ec0ff */
[--C-:B------:R-:W-:Y:S02]  /*e9c0*/  SHF.R.U32.HI R26, RZ, 0x8, R43.reuse ;  /* 0x00000008ff1a7819 */ /* 0x100fe4000001162b */
[----:B------:R-:W-:-:S02]  /*e9d0*/  SHF.R.U32.HI R43, RZ, 0x10, R43 ;  /* 0x00000010ff2b7819 */ /* 0x000fc4000001162b */
[----:B------:R-:W-:Y:S02]  /*e9e0*/  LOP3.LUT R15, R15, 0xff, RZ, 0xc0, !PT ;  /* 0x000000ff0f0f7812 */ /* 0x000fe400078ec0ff */
[----:B------:R-:W-:Y:S02]  /*e9f0*/  LOP3.LUT R26, R26, 0xff00, RZ, 0xc0, !PT ;  /* 0x0000ff001a1a7812 */ /* 0x000fe400078ec0ff */
[----:B------:R-:W-:Y:S02]  /*ea00*/  LOP3.LUT R46, R46, 0xff0000, RZ, 0xc0, !PT ;  /* 0x00ff00002e2e7812 */ /* 0x000fe400078ec0ff */
[----:B------:R-:W-:Y:S02]  /*ea10*/  LOP3.LUT R43, R43, 0xff00, RZ, 0xc0, !PT ;  /* 0x0000ff002b2b7812 */ /* 0x000fe400078ec0ff */
[----:B------:R-:W-:Y:S02]  /*ea20*/  LOP3.LUT R47, R47, 0xff00, RZ, 0xc0, !PT ;  /* 0x0000ff002f2f7812 */ /* 0x000fe400078ec0ff */
[----:B------:R-:W-:-:S02]  /*ea30*/  SEL R15, R15, RZ, !P0 ;  /* 0x000000ff0f0f7207 */ /* 0x000fc40004000000 */
[----:B------:R-:W-:Y:S02]  /*ea40*/  SEL R26, R26, RZ, !P1 ;  /* 0x000000ff1a1a7207 */ /* 0x000fe40004800000 */
[----:B------:R-:W-:Y:S02]  /*ea50*/  SEL R42, R42, RZ, !P0 ;  /* 0x000000ff2a2a7207 */ /* 0x000fe40004000000 */
[----:B------:R-:W-:Y:S02]  /*ea60*/  SEL R46, R46, RZ, !P3 ;  /* 0x000000ff2e2e7207 */ /* 0x000fe40005800000 */
[----:B------:R-:W-:Y:S02]  /*ea70*/  SEL R43, R43, RZ, !P1 ;  /* 0x000000ff2b2b7207 */ /* 0x000fe40004800000 */
[----:B------:R-:W-:Y:S02]  /*ea80*/  SEL R47, R47, RZ, !P1 ;  /* 0x000000ff2f2f7207 */ /* 0x000fe40004800000 */
[----:B------:R-:W-:-:S02]  /*ea90*/  IADD3 R34, R34, R26, R15 ;  /* 0x0000001a22227210 */ /* 0x000fc40007ffe00f */
[----:B------:R-:W-:Y:S02]  /*eaa0*/  LOP3.LUT R45, R45, 0xff, RZ, 0xc0, !PT ;  /* 0x000000ff2d2d7812 */ /* 0x000fe400078ec0ff */
[----:B------:R-:W-:Y:S02]  /*eab0*/  IADD3 R42, R27, R43, R42 ;  /* 0x0000002b1b2a7210 */ /* 0x000fe40007ffe02a */
[----:B------:R-:W-:Y:S02]  /*eac0*/  IADD3 R26, R46, R47, R35 ;  /* 0x0000002f2e1a7210 */ /* 0x000fe40007ffe023 */
[----:B------:R-:W-:Y:S02]  /*ead0*/  LOP3.LUT R43, R8, R13, RZ, 0x3c, !PT ;  /* 0x0000000d082b7212 */ /* 0x000fe400078e3cff */
[--C-:B------:R-:W-:Y:S02]  /*eae0*/  SHF.R.U32.HI R27, RZ, 0x10, R17.reuse ;  /* 0x00000010ff1b7819 */ /* 0x100fe40000011611 */
[----:B------:R-:W-:Y:S01]  /*eaf0*/  SHF.R.U32.HI R35, RZ, 0x18, R17 ;  /* 0x00000018ff237819 */ /* 0x000fe20000011611 */
[----:B------:R-:W-:Y:S01]  /*eb00*/  IMAD.U32 R15, R43, 0x10000, RZ ;  /* 0x000100002b0f7824 */ /* 0x000fe200078e00ff */
[----:B------:R-:W-:-:S02]  /*eb10*/  SHF.R.U32.HI R17, RZ, 0x8, R25 ;  /* 0x00000008ff117819 */ /* 0x000fc40000011619 */
[----:B------:R-:W-:Y:S02]  /*eb20*/  SEL R45, R45, RZ, !P0 ;  /* 0x000000ff2d2d7207 */ /* 0x000fe40004000000 */
[----:B------:R-:W-:Y:S02]  /*eb30*/  SEL R44, R44, RZ, !P1 ;  /* 0x000000ff2c2c7207 */ /* 0x000fe40004800000 */
[----:B------:R-:W-:Y:S02]  /*eb40*/  LOP3.LUT R24, R9, R10, RZ, 0x3c, !PT ;  /* 0x0000000a09187212 */ /* 0x000fe400078e3cff */
[----:B------:R-:W-:Y:S02]  /*eb50*/  LOP3.LUT R40, R5, 0xff0000, R40, 0x48, !PT ;  /* 0x00ff000005287812 */ /* 0x000fe400078e4828 */
[----:B------:R-:W-:Y:S02]  /*eb60*/  LOP3.LUT R27, R27, 0xff, RZ, 0xc0, !PT ;  /* 0x000000ff1b1b7812 */ /* 0x000fe400078ec0ff */
[----:B------:R-:W-:-:S02]  /*eb70*/  LOP3.LUT R17, R17, 0xff00, RZ, 0xc0, !PT ;  /* 0x0000ff0011117812 */ /* 0x000fc400078ec0ff */
[----:B------:R-:W-:Y:S02]  /*eb80*/  SHF.R.U32.HI R41, RZ, 0x8, R41 ;  /* 0x00000008ff297819 */ /* 0x000fe40000011629 */
[----:B------:R-:W-:Y:S02]  /*eb90*/  SHF.R.U32.HI R25, RZ, 0x10, R25 ;  /* 0x00000010ff197819 */ /* 0x000fe40000011619 */
[----:B------:R-:W-:Y:S01]  /*eba0*/  IADD3 R45, R48, R44, R45 ;  /* 0x0000002c302d7210 */ /* 0x000fe20007ffe02d */
[----:B------:R-:W-:Y:S01]  /*ebb0*/  IMAD.U32 R48, R24, 0x10000, RZ ;  /* 0x0001000018307824 */ /* 0x000fe200078e00ff */
[----:B------:R-:W-:Y:S02]  /*ebc0*/  SEL R40, R40, RZ, !P3 ;  /* 0x000000ff28287207 */ /* 0x000fe40005800000 */
[----:B------:R-:W-:Y:S02]  /*ebd0*/  SEL R27, R27, RZ, !P0 ;  /* 0x000000ff1b1b7207 */ /* 0x000fe40004000000 */
[----:B------:R-:W-:-:S02]  /*ebe0*/  SEL R17, R17, RZ, !P1 ;  /* 0x000000ff11117207 */ /* 0x000fc40004800000 */
[----:B------:R-:W-:Y:S02]  /*ebf0*/  LOP3.LUT R15, R15, 0xff000000, RZ, 0xc0, !PT ;  /* 0xff0000000f0f7812 */ /* 0x000fe400078ec0ff */
[----:B------:R-:W-:Y:S02]  /*ec00*/  LOP3.LUT R46, R41, 0xff0000, RZ, 0xc0, !PT ;  /* 0x00ff0000292e7812 */ /* 0x000fe400078ec0ff */
[----:B------:R-:W-:Y:S02]  /*ec10*/  LOP3.LUT R25, R25, 0xff00, RZ, 0xc0, !PT ;  /* 0x0000ff0019197812 */ /* 0x000fe400078ec0ff */
[----:B------:R-:W-:Y:S02]  /*ec20*/  SEL R41, R35, RZ, !P0 ;  /* 0x000000ff23297207 */ /* 0x000fe40004000000 */
[----:B------:R-:W-:Y:S02]  /*ec30*/  LOP3.LUT R48, R48, 0xff000000, RZ, 0xc0, !PT ;  /* 0xff00000030307812 */ /* 0x000fe400078ec0ff */
[----:B------:R-:W-:-:S02]  /*ec40*/  IADD3 R35, R40, R17, R27 ;  /* 0x0000001128237210 */ /* 0x000fc40007ffe01b */
[----:B------:R-:W-:Y:S02]  /*ec50*/  SEL R46, R46, RZ, !P3 ;  /* 0x000000ff2e2e7207 */ /* 0x000fe40005800000 */
[----:B------:R-:W-:Y:S02]  /*ec60*/  SEL R47, R25, RZ, !P1 ;  /* 0x000000ff192f7207 */ /* 0x000fe40004800000 */
[----:B------:R-:W-:Y:S02]  /*ec70*/  SEL R40, R15, RZ, !P4 ;  /* 0x000000ff0f287207 */ /* 0x000fe40006000000 */
[----:B------:R-:W-:Y:S02]  /*ec80*/  LOP3.LUT R15, R7, R18, RZ, 0x3c, !PT ;  /* 0x00000012070f7212 */ /* 0x000fe400078e3cff */
[----:B------:R-:W-:Y:S01]  /*ec90*/  IADD3 R44, R51, R50, R49 ;  /* 0x00000032332c7210 */ /* 0x000fe20007ffe031 */
[----:B------:R-:W-:Y:S01]  /*eca0*/  IMAD.IADD R17, R40, 0x1, R45 ;  /* 0x0000000128117824 */ /* 0x000fe200078e022d */
[----:B------:R-:W-:Y:S01]  /*ecb0*/  SEL R25, R48, RZ, !P4 ;  /* 0x000000ff30197207 */ /* 0x000fe20006000000 */
[----:B------:R-:W-:Y:S01]  /*ecc0*/  IMAD.SHL.U32 R40, R15, 0x100, RZ ;  /* 0x000001000f287824 */ /* 0x000fe200078e00ff */
[----:B------:R-:W-:-:S02]  /*ecd0*/  IADD3 R27, R46, R47, R41 ;  /* 0x0000002f2e1b7210 */ /* 0x000fc40007ffe029 */
[----:B------:R-:W-:Y:S01]  /*ece0*/  LOP3.LUT R41, R7, 0xff000000, R18, 0x48, !PT ;  /* 0xff00000007297812 */ /* 0x000fe200078e4812 */
[----:B------:R-:W-:Y:S01]  /*ecf0*/  IMAD.U32 R18, R15, 0x10000, RZ ;  /* 0x000100000f127824 */ /* 0x000fe200078e00ff */
[----:B------:R-:W-:Y:S01]  /*ed00*/  LOP3.LUT R40, R40, 0xff000000, RZ, 0xc0, !PT ;  /* 0xff00000028287812 */ /* 0x000fe200078ec0ff */
[----:B------:R-:W-:Y:S01]  /*ed10*/  IMAD.IADD R25, R25, 0x1, R44 ;  /* 0x0000000119197824 */ /* 0x000fe200078e022c */
[----:B------:R-:W-:Y:S01]  /*ed20*/  SEL R44, R41, RZ, !P4 ;  /* 0x000000ff292c7207 */ /* 0x000fe20006000000 */
[----:B------:R-:W-:Y:S01]  /*ed30*/  IMAD.SHL.U32 R15, R15, 0x1000000, RZ ;  /* 0x010000000f0f7824 */ /* 0x000fe200078e00ff */
[----:B------:R-:W-:Y:S02]  /*ed40*/  LOP3.LUT R18, R18, 0xff000000, RZ, 0xc0, !PT ;  /* 0xff00000012127812 */ /* 0x000fe400078ec0ff */
[----:B------:R-:W-:Y:S02]  /*ed50*/  SEL R45, R40, RZ, !P4 ;  /* 0x000000ff282d7207 */ /* 0x000fe40006000000 */
[----:B------:R-:W-:Y:S01]  /*ed60*/  SEL R41, R15, RZ, !P4 ;  /* 0x000000ff0f297207 */ /* 0x000fe20006000000 */
[----:B------:R-:W-:Y:S01]  /*ed70*/  IMAD.IADD R15, R44, 0x1, R19 ;  /* 0x000000012c0f7824 */ /* 0x000fe200078e0213 */
[----:B------:R-:W-:Y:S01]  /*ed80*/  SEL R19, R18, RZ, !P4 ;  /* 0x000000ff12137207 */ /* 0x000fe20006000000 */
[----:B------:R-:W-:Y:S01]  /*ed90*/  IMAD.IADD R14, R45, 0x1, R14 ;  /* 0x000000012d0e7824 */ /* 0x000fe200078e020e */
[----:B------:R-:W-:Y:S01]  /*eda0*/  LOP3.LUT R18, R8, 0xff000000, R13, 0x48, !PT ;  /* 0xff00000008127812 */ /* 0x000fe200078e480d */
[----:B------:R-:W-:Y:S01]  /*edb0*/  IMAD.IADD R12, R41, 0x1, R12 ;  /* 0x00000001290c7824 */ /* 0x000fe200078e020c */
[----:B------:R-:W-:Y:S01]  /*edc0*/  LOP3.LUT R40, R6, R11, RZ, 0x3c, !PT ;  /* 0x0000000b06287212 */ /* 0x000fe200078e3cff */
[----:B------:R-:W-:Y:S01]  /*edd0*/  IMAD.IADD R13, R19, 0x1, R16 ;  /* 0x00000001130d7824 */ /* 0x000fe200078e0210 */
[----:B------:R-:W-:Y:S01]  /*ede0*/  SEL R19, R18, RZ, !P4 ;  /* 0x000000ff12137207 */ /* 0x000fe20006000000 */
[C---:B------:R-:W-:Y:S01]  /*edf0*/  IMAD.SHL.U32 R16, R43.reuse, 0x1000000, RZ ;  /* 0x010000002b107824 */ /* 0x040fe200078e00ff */
[----:B------:R-:W-:Y:S01]  /*ee00*/  LOP3.LUT R11, R6, 0xff000000, R11, 0x48, !PT ;  /* 0xff000000060b7812 */ /* 0x000fe200078e480b */
[----:B------:R-:W-:-:S02]  /*ee10*/  IMAD.SHL.U32 R43, R43, 0x100, RZ ;  /* 0x000001002b2b7824 */ /* 0x000fc400078e00ff */
[----:B------:R-:W-:Y:S01]  /*ee20*/  IMAD.U32 R18, R40, 0x10000, RZ ;  /* 0x0001000028127824 */ /* 0x000fe200078e00ff */
[----:B------:R-:W-:Y:S01]  /*ee30*/  SEL R16, R16, RZ, !P4 ;  /* 0x000000ff10107207 */ /* 0x000fe20006000000 */
[----:B------:R-:W-:Y:S01]  /*ee40*/  IMAD.SHL.U32 R41, R24, 0x100, RZ ;  /* 0x0000010018297824 */ /* 0x000fe200078e00ff */
[----:B------:R-:W-:Y:S01]  /*ee50*/  LOP3.LUT R43, R43, 0xff000000, RZ, 0xc0, !PT ;  /* 0xff0000002b2b7812 */ /* 0x000fe200078ec0ff */
[----:B------:R-:W-:Y:S01]  /*ee60*/  IMAD.IADD R19, R19, 0x1, R42 ;  /* 0x0000000113137824 */ /* 0x000fe200078e022a */
[----:B------:R-:W-:Y:S01]  /*ee70*/  LOP3.LUT R18, R18, 0xff000000, RZ, 0xc0, !PT ;  /* 0xff00000012127812 */ /* 0x000fe200078ec0ff */
[----:B------:R-:W-:Y:S01]  /*ee80*/  IMAD.IADD R16, R16, 0x1, R33 ;  /* 0x0000000110107824 */ /* 0x000fe200078e0221 */
[----:B------:R-:W-:Y:S01]  /*ee90*/  SEL R43, R43, RZ, !P4 ;  /* 0x000000ff2b2b7207 */ /* 0x000fe20006000000 */
[----:B------:R-:W-:Y:S01]  /*eea0*/  IMAD.SHL.U32 R33, R24, 0x1000000, RZ ;  /* 0x0100000018217824 */ /* 0x000fe200078e00ff */
[----:B------:R-:W-:Y:S02]  /*eeb0*/  LOP3.LUT R41, R41, 0xff000000, RZ, 0xc0, !PT ;  /* 0xff00000029297812 */ /* 0x000fe400078ec0ff */
[----:B------:R-:W-:Y:S01]  /*eec0*/  SEL R24, R18, RZ, !P4 ;  /* 0x000000ff12187207 */ /* 0x000fe20006000000 */
[----:B------:R-:W-:Y:S01]  /*eed0*/  IMAD.IADD R18, R43, 0x1, R34 ;  /* 0x000000012b127824 */ /* 0x000fe200078e0222 */
[----:B------:R-:W-:-:S02]  /*eee0*/  SEL R33, R33, RZ, !P4 ;  /* 0x000000ff21217207 */ /* 0x000fc40006000000 */
[----:B------:R-:W-:Y:S01]  /*eef0*/  SEL R34, R41, RZ, !P4 ;  /* 0x000000ff29227207 */ /* 0x000fe20006000000 */
[----:B------:R-:W-:Y:S01]  /*ef00*/  IMAD.IADD R37, R24, 0x1, R37 ;  /* 0x0000000118257824 */ /* 0x000fe200078e0225 */
[----:B------:R-:W-:Y:S01]  /*ef10*/  LOP3.LUT R41, R9, 0xff000000, R10, 0x48, !PT ;  /* 0xff00000009297812 */ /* 0x000fe200078e480a */
[----:B------:R-:W-:Y:S02]  /*ef20*/  IMAD.IADD R24, R33, 0x1, R26 ;  /* 0x0000000121187824 */ /* 0x000fe400078e021a */
[----:B------:R-:W-:Y:S02]  /*ef30*/  IMAD.SHL.U32 R10, R40, 0x100, RZ ;  /* 0x00000100280a7824 */ /* 0x000fe400078e00ff */
[----:B------:R-:W-:Y:S01]  /*ef40*/  IMAD.IADD R26, R34, 0x1, R35 ;  /* 0x00000001221a7824 */ /* 0x000fe200078e0223 */
[----:B------:R-:W-:Y:S01]  /*ef50*/  SEL R34, R41, RZ, !P4 ;  /* 0x000000ff29227207 */ /* 0x000fe20006000000 */
[----:B------:R-:W-:Y:S01]  /*ef60*/  IMAD.SHL.U32 R40, R40, 0x1000000, RZ ;  /* 0x0100000028287824 */ /* 0x000fe200078e00ff */
[----:B------:R-:W-:Y:S01]  /*ef70*/  LOP3.LUT R10, R10, 0xff000000, RZ, 0xc0, !PT ;  /* 0xff0000000a0a7812 */ /* 0x000fe200078ec0ff */
[----:B------:R-:W-:-:S02]  /*ef80*/  IMAD.MOV.U32 R35, RZ, RZ, R9 ;  /* 0x000000ffff237224 */ /* 0x000fc400078e0009 */
[----:B------:R-:W-:Y:S01]  /*ef90*/  IMAD.IADD R27, R34, 0x1, R27 ;  /* 0x00000001221b7824 */ /* 0x000fe200078e021b */
[----:B------:R-:W-:Y:S02]  /*efa0*/  SEL R34, R11, RZ, !P4 ;  /* 0x000000ff0b227207 */ /* 0x000fe40006000000 */
[----:B------:R-:W-:Y:S02]  /*efb0*/  SEL R11, R40, RZ, !P4 ;  /* 0x000000ff280b7207 */ /* 0x000fe40006000000 */
[----:B------:R-:W-:Y:S01]  /*efc0*/  SEL R33, R10, RZ, !P4 ;  /* 0x000000ff0a217207 */ /* 0x000fe20006000000 */
[----:B------:R-:W-:Y:S02]  /*efd0*/  IMAD.SHL.U32 R10, R28, 0x40, RZ ;  /* 0x000000401c0a7824 */ /* 0x000fe400078e00ff */
[----:B------:R-:W-:Y:S02]  /*efe0*/  IMAD.IADD R39, R34, 0x1, R39 ;  /* 0x0000000122277824 */ /* 0x000fe400078e0227 */
[----:B------:R-:W-:Y:S01]  /*eff0*/  IMAD.IADD R36, R11, 0x1, R36 ;  /* 0x000000010b247824 */ /* 0x000fe200078e0224 */
[----:B------:R0:W-:Y:S01]  /*f000*/  STS.128 [R10+0x4690], R12 ;  /* 0x0046900c0a007388 */ /* 0x0001e20000000c00 */
[----:B------:R-:W-:-:S02]  /*f010*/  IMAD.IADD R38, R33, 0x1, R38 ;  /* 0x0000000121267824 */ /* 0x000fc400078e0226 */
[----:B------:R-:W-:Y:S01]  /*f020*/  IMAD.MOV.U32 R11, RZ, RZ, c[0x0][0x0] ;  /* 0x00000000ff0b7624 */ /* 0x000fe200078e00ff */
[----:B------:R0:W-:Y:S01]  /*f030*/  STS.128 [R10+0x46a0], R16 ;  /* 0x0046a0100a007388 */ /* 0x0001e20000000c00 */
[----:B------:R-:W-:Y:S02]  /*f040*/  IMAD.MOV.U32 R34, RZ, RZ, R8 ;  /* 0x000000ffff227224 */ /* 0x000fe400078e0008 */
[----:B------:R-:W-:Y:S01]  /*f050*/  IMAD R28, R11, c[0x0][0x4], R28 ;  /* 0x000001000b1c7a24 */ /* 0x000fe200078e021c */
[----:B------:R0:W-:Y:S04]  /*f060*/  STS.128 [R10+0x46b0], R24 ;  /* 0x0046b0180a007388 */ /* 0x0001e80000000c00 */
[----:B------:R0:W-:Y:S01]  /*f070*/  STS.128 [R10+0x4680], R36 ;  /* 0x004680240a007388 */ /* 0x0001e20000000c00 */
[----:B------:R-:W-:-:S13]  /*f080*/  ISETP.GE.AND P0, PT, R28, R29, PT ;  /* 0x0000001d1c00720c */ /* 0x000fda0003f06270 */
[----:B------:R-:W-:Y:S01]  /*f090*/  @P0 CALL.REL.NOINC `(.L_x_12) ;  /* 0x0000001000000944 */ /* 0x000fe20003c00000 */
[----:B------:R-:W-:Y:S05]  /*f0a0*/  BRA `(.L_x_13) ;  /* 0xffffc6c000007947 */ /* 0x000fea000383ffff */
.L_x_12:
[----:B------:R-:W-:Y:S05]  /*f0b0*/  BSYNC B0 ;  /* 0x0000000000007941 */ /* 0x000fea0003800000 */
.L_x_11:
[----:B------:R-:W-:Y:S01]  /*f0c0*/  IADD3 R4, -R2, 0xc440, RZ ;  /* 0x0000c44002047810 */ /* 0x000fe20007ffe1ff */
[----:B------:R-:W-:Y:S03]  /*f0d0*/  BAR.SYNC.DEFER_BLOCKING 0x0 ;  /* 0x0000000000007b1d */ /* 0x000fe60000010000 */
[----:B------:R-:W-:-:S13]  /*f0e0*/  ISETP.GE.AND P0, PT, R4, 0x1, PT ;  /* 0x000000010400780c */ /* 0x000fda0003f06270 */
[----:B------:R-:W-:Y:S05]  /*f0f0*/  @!P0 BRA `(.L_x_14) ;  /* 0x000000c000008947 */ /* 0x000fea0003800000 */
[----:B------:R-:W2:Y:S01]  /*f100*/  S2R R7, SR_TID.Y ;  /* 0x0000000000077919 */ /* 0x000ea20000002200 */
[----:B------:R-:W-:-:S03]  /*f110*/  IMAD.MOV.U32 R4, RZ, RZ, RZ ;  /* 0x000000ffff047224 */ /* 0x000fc600078e00ff */
[----:B------:R-:W3:Y:S04]  /*f120*/  S2R R9, SR_TID.X ;  /* 0x0000000000097919 */ /* 0x000ee80000002100 */
.L_x_15:
[----:B--2---:R-:W-:Y:S02]  /*f130*/  IMAD R5, R7, 0x100, R4 ;  /* 0x0000010007057824 */ /* 0x004fe400078e0204 */
[C---:B---3--:R-:W-:Y:S01]  /*f140*/  IMAD R6, R4.reuse, 0x10, R9 ;  /* 0x0000001004067824 */ /* 0x048fe200078e0209 */
[----:B------:R-:W-:-:S03]  /*f150*/  IADD3 R4, R4, 0x1, RZ ;  /* 0x0000000104047810 */ /* 0x000fc60007ffe0ff */
[----:B------:R-:W-:Y:S01]  /*f160*/  LDS R5, [R5.X4+0x640] ;  /* 0x0006400005057984 */ /* 0x000fe20000004800 */
[----:B------:R-:W-:-:S03]  /*f170*/  ISETP.GE.AND P0, PT, R4, R29, PT ;  /* 0x0000001d0400720c */ /* 0x000fc60003f06270 */
[----:B------:R-:W2:Y:S02]  /*f180*/  LDS R6, [R6.X4+0x4680] ;  /* 0x0046800006067984 */ /* 0x000ea40000004800 */
[----:B--2---:R-:W-:Y:S02]  /*f190*/  IDP.4A.S8.S8 R20, R5, R6, R20 ;  /* 0x0000000605147226 */ /* 0x004fe40000000614 */
[----:B------:R-:W-:-:S06]  /*f1a0*/  IDP.4A.S8.S8 R3, R6, c[0x2][0x0], R3 ;  /* 0x0080000006037a26 */ /* 0x000fcc0000000603 */
[----:B------:R-:W-:Y:S05]  /*f1b0*/  @!P0 BRA `(.L_x_15) ;  /* 0xffffff7000008947 */ /* 0x000fea000383ffff */
.L_x_14:
[----:B------:R-:W-:Y:S01]  /*f1c0*/  IADD3 R2, R2, 0x400, RZ ;  /* 0x0000040002027810 */ /* 0x000fe20007ffe0ff */
[----:B------:R-:W-:Y:S03]  /*f1d0*/  BAR.SYNC.DEFER_BLOCKING 0x0 ;  /* 0x0000000000007b1d */ /* 0x000fe60000010000 */
[----:B------:R-:W-:-:S13]  /*f1e0*/  ISETP.GE.U32.AND P0, PT, R2, 0xc440, PT ;  /* 0x0000c4400200780c */ /* 0x000fda0003f06070 */
[----:B------:R-:W-:Y:S01]  /*f1f0*/  @P0 CALL.REL.NOINC `(.L_x_16) ;  /* 0x0000001000000944 */ /* 0x000fe20003c00000 */
[----:B------:R-:W-:Y:S05]  /*f200*/  BRA `(.L_x_17) ;  /* 0xffff7b5000007947 */ /* 0x000fea000383ffff */
.L_x_16:
[----:B------:R-:W-:Y:S01]  /*f210*/  IMAD R20, R3, 0x80, R20 ;  /* 0x0000008003147824 */ /* 0x000fe200078e0214 */
[C---:B------:R-:W-:Y:S02]  /*f220*/  LOP3.LUT P0, RZ, R32.reuse, R121, RZ, 0xfc, !PT ;  /* 0x0000007920ff7212 */ /* 0x040fe4000780fcff */
[----:B------:R-:W-:Y:S02]  /*f230*/  ISETP.EQ.U32.AND P1, PT, RZ, c[0x0][0x180], PT ;  /* 0x00006000ff007a0c */ /* 0x000fe40003f22070 */
[----:B------:R-:W-:Y:S01]  /*f240*/  STS [R23.X4+0x23c], R20 ;  /* 0x00023c1417007388 */ /* 0x000fe20000004800 */
[----:B------:R-:W-:-:S03]  /*f250*/  IADD3 R32, R32, c[0x0][0xc], RZ ;  /* 0x0000030020207a10 */ /* 0x000fc60007ffe0ff */
[----:B------:R-:W-:Y:S01]  /*f260*/  BAR.SYNC.DEFER_BLOCKING 0x0 ;  /* 0x0000000000007b1d */ /* 0x000fe20000010000 */
[----:B------:R-:W-:-:S13]  /*f270*/  ISETP.EQ.OR.EX P0, PT, RZ, c[0x0][0x184], P0, P1 ;  /* 0x00006100ff007a0c */ /* 0x000fda0000702710 */
[----:B------:R-:W-:Y:S02]  /*f280*/  @!P0 IMAD.MOV.U32 R2, RZ, RZ, c[0x0][0x180] ;  /* 0x00006000ff028624 */ /* 0x000fe400078e00ff */
[----:B------:R-:W-:Y:S01]  /*f290*/  @!P0 IMAD.MOV.U32 R3, RZ, RZ, c[0x0][0x184] ;  /* 0x00006100ff038624 */ /* 0x000fe200078e00ff */
[----:B------:R-:W2:Y:S04]  /*f2a0*/  @!P0 LDS R5, [0x23c] ;  /* 0x00023c00ff058984 */ /* 0x000ea80000000800 */
[----:B--2---:R2:W-:Y:S01]  /*f2b0*/  @!P0 STG.E [R2.64], R5 ;  /* 0x0000000502008986 */ /* 0x0045e2000c101908 */
[----:B------:R-:W-:-:S13]  /*f2c0*/  ISETP.GE.AND P0, PT, R32, c[0x0][0x178], PT ;  /* 0x00005e0020007a0c */ /* 0x000fda0003f06270 */
[----:B--2---:R-:W-:Y:S01]  /*f2d0*/  @P0 CALL.REL.NOINC `(.L_x_18) ;  /* 0x0000001000000944 */ /* 0x004fe20003c00000 */
[----:B------:R-:W-:Y:S05]  /*f2e0*/  BRA `(.L_x_19) ;  /* 0xffff2b6000007947 */ /* 0x000fea000383ffff */
.L_x_18:
[----:B------:R-:W-:Y:S05]  /*f2f0*/  EXIT ;  /* 0x000000000000794d */ /* 0x000fea0003800000 */
.L_x_20:
[----:B------:R-:W-:-:S00]  /*f300*/  BRA `(.L_x_20) ;  /* 0xfffffff000007947 */ /* 0x000fc0000383ffff */
[----:B------:R-:W-:-:S00]  /*f310*/  NOP ;  /* 0x0000000000007918 */ /* 0x000fc00000000000 */
        /* <DEDUP_REMOVED lines=14> */
.L_x_22:


//--------------------- .text.compress            --------------------------
	.section	.text.compress,"ax",@progbits
	.sectioninfo	@"SHI_REGISTERS=40"
	.align	128
        .global         compress
        .type           compress,@function
        .size           compress,(.L_x_23 - compress)
        .other          compress,@"STO_CUDA_ENTRY STV_DEFAULT"
compress:
.text.compress:
[----:B------:R-:W-:Y:S02]  /*0000*/  IMAD.MOV.U32 R1, RZ, RZ, c[0x0][0x28] ;  /* 0x00000a00ff017624 */ /* 0x000fe400078e00ff */
[----:B------:R-:W0:Y:S01]  /*0010*/  S2UR UR5, SR_CTAID.X ;  /* 0x00000000000579c3 */ /* 0x000e220000002500 */
[----:B------:R-:W1:Y:S01]  /*0020*/  S2R R2, SR_TID.X ;  /* 0x0000000000027919 */ /* 0x000e620000002100 */
[----:B------:R-:W-:-:S03]  /*0030*/  ULDC.64 UR6, c[0x0][0x0] ;  /* 0x0000000000067ab9 */ /* 0x000fc60000000a00 */
[----:B------:R-:W2:Y:S03]  /*0040*/  S2R R0, SR_TID.Y ;  /* 0x0000000000007919 */ /* 0x000ea60000002200 */
[----:B------:R-:W3:Y:S01]  /*0050*/  S2UR UR4, SR_CTAID.Y ;  /* 0x00000000000479c3 */ /* 0x000ee20000002600 */
[----:B0-----:R-:W-:Y:S01]  /*0060*/  UIMAD UR5, UR5, UR6, URZ ;  /* 0x00000006050572a4 */ /* 0x001fe2000f8e023f */
[----:B-1----:R-:W-:Y:S02]  /*0070*/  IMAD.MOV R2, RZ, RZ, -R2 ;  /* 0x000000ffff027224 */ /* 0x002fe400078e0a02 */
[----:B--2---:R-:W-:-:S03]  /*0080*/  IMAD.MOV R0, RZ, RZ, -R0 ;  /* 0x000000ffff007224 */ /* 0x004fc600078e0a00 */
[----:B------:R-:W-:Y:S01]  /*0090*/  ISETP.NE.AND P0, PT, R2, UR5, PT ;  /* 0x0000000502007c0c */ /* 0x000fe2000bf05270 */
[----:B---3--:R-:W-:-:S06]  /*00a0*/  UIMAD UR4, UR4, UR7, URZ ;  /* 0x00000007040472a4 */ /* 0x008fcc000f8e023f */
[----:B------:R-:W-:-:S13]  /*00b0*/  ISETP.NE.OR P0, PT, R0, UR4, P0 ;  /* 0x0000000400007c0c */ /* 0x000fda0008705670 */
[----:B------:R-:W-:Y:S05]  /*00c0*/  @P0 EXIT ;  /* 0x000000000000094d */ /* 0x000fea0003800000 */
[----:B------:R-:W-:Y:S01]  /*00d0*/  IMAD.MOV.U32 R14, RZ, RZ, c[0x0][0x160] ;  /* 0x00005800ff0e7624 */ /* 0x000fe200078e00ff */
[----:B------:R-:W-:Y:S01]  /*00e0*/  ULDC.64 UR4, c[0x0][0x118] ;  /* 0x0000460000047ab9 */ /* 0x000fe20000000a00 */
[----:B------:R-:W-:Y:S02]  /*00f0*/  IMAD.MOV.U32 R15, RZ, RZ, c[0x0][0x164] ;  /* 0x00005900ff0f7624 */ /* 0x000fe400078e00ff */
[----:B------:R-:W-:Y:S02]  /*0100*/  IMAD.MOV.U32 R18, RZ, RZ, c[0x0][0x168] ;  /* 0x00005a00ff127624 */ /* 0x000fe400078e00ff */
[----:B------:R-:W-:Y:S01]  /*0110*/  IMAD.MOV.U32 R19, RZ, RZ, c[0x0][0x16c] ;  /* 0x00005b00ff137624 */ /* 0x000fe200078e00ff */
[----:B------:R0:W2:Y:S04]  /*0120*/  LDG.E.CONSTANT R17, [R14.64+0x4] ;  /* 0x000004040e117981 */ /* 0x0000a8000c1e9900 */
[----:B------:R0:W2:Y:S04]  /*0130*/  LDG.E.CONSTANT R22, [R14.64+0x14] ;  /* 0x000014040e167981 */ /* 0x0000a8000c1e9900 */
[----:B------:R-:W2:Y:S04]  /*0140*/  LDG.E.CONSTANT R8, [R18.64+0x8] ;  /* 0x0000080412087981 */ /* 0x000ea8000c1e9900 */
[----:B------:R0:W3:Y:S04]  /*0150*/  LDG.E.CONSTANT R31, [R14.64+0xc] ;  /* 0x00000c040e1f7981 */ /* 0x0000e8000c1e9900 */
[----:B------:R0:W3:Y:S04]  /*0160*/  LDG.E.CONSTANT R21, [R14.64+0x1c] ;  /* 0x00001c040e157981 */ /* 0x0000e8000c1e9900 */
[----:B------:R-:W3:Y:S04]  /*0170*/  LDG.E.CONSTANT R12, [R18.64+0x18] ;  /* 0x00001804120c7981 */ /* 0x000ee8000c1e9900 */
[----:B------:R0:W4:Y:S04]  /*0180*/  LDG.E.CONSTANT R23, [R14.64] ;  /* 0x000000040e177981 */ /* 0x000128000c1e9900 */
[----:B------:R0:W4:Y:S04]  /*0190*/  LDG.E.CONSTANT R25, [R14.64+0x10] ;  /* 0x000010040e197981 */ /* 0x000128000c1e9900 */
[----:B------:R-:W4:Y:S04]  /*01a0*/  LDG.E.CONSTANT R0, [R18.64] ;  /* 0x0000000412007981 */ /* 0x000f28000c1e9900 */
[----:B------:R0:W5:Y:S04]  /*01b0*/  LDG.E.CONSTANT R28, [R14.64+0x8] ;  /* 0x000008040e1c7981 */ /* 0x000168000c1e9900 */
[----:B------:R0:W5:Y:S04]  /*01c0*/  LDG.E.CONSTANT R20, [R14.64+0x18] ;  /* 0x000018040e147981 */ /* 0x000168000c1e9900 */
[----:B------:R-:W5:Y:S04]  /*01d0*/  LDG.E.CONSTANT R3, [R18.64+0x10] ;  /* 0x0000100412037981 */ /* 0x000f68000c1e9900 */
[----:B------:R1:W5:Y:S04]  /*01e0*/  LDG.E.CONSTANT R2, [R18.64+0xc] ;  /* 0x00000c0412027981 */ /* 0x000368000c1e9900 */
        /* <DEDUP_REMOVED lines=9> */
[----:B0-----:R1:W5:Y:S04]  /*0280*/  LDG.E.CONSTANT R14, [R18.64+0x3c] ;  /* 0x00003c04120e7981 */ /* 0x001368000c1e9900 */
[----:B------:R1:W5:Y:S01]  /*0290*/  LDG.E.CONSTANT R15, [R18.64+0x2c] ;  /* 0x00002c04120f7981 */ /* 0x000362000c1e9900 */
[----:B--2---:R-:W-:-:S04]  /*02a0*/  IADD3 R17, R22, R17, R8 ;  /* 0x0000001116117210 */ /* 0x004fc80007ffe008 */
[----:B------:R-:W-:-:S04]  /*02b0*/  SHF.R.W.U32 R26, R17, 0x10, R17 ;  /* 0x00000010111a7819 */ /* 0x000fc80000001e11 */
[----:B------:R-:W-:-:S04]  /*02c0*/  IADD3 R35, R26, -0x4498517b, RZ ;  /* 0xbb67ae851a237810 */ /* 0x000fc80007ffe0ff */
[----:B------:R-:W-:Y:S02]  /*02d0*/  LOP3.LUT R22, R22, R35, RZ, 0x3c, !PT ;  /* 0x0000002316167212 */ /* 0x000fe400078e3cff */
[----:B---3--:R-:W-:Y:S02]  /*02e0*/  IADD3 R31, R21, R31, R12 ;  /* 0x0000001f151f7210 */ /* 0x008fe40007ffe00c */
[----:B------:R-:W-:Y:S02]  /*02f0*/  SHF.R.W.U32 R30, R22, 0xc, R22 ;  /* 0x0000000c161e7819 */ /* 0x000fe40000001e16 */
[----:B------:R-:W-:Y:S02]  /*0300*/  LOP3.LUT R24, R31, c[0x0][0x17c], RZ, 0x3c, !PT ;  /* 0x00005f001f187a12 */ /* 0x000fe400078e3cff */
[----:B----4-:R-:W-:Y:S02]  /*0310*/  IADD3 R23, R25, R23, R0 ;  /* 0x0000001719177210 */ /* 0x010fe40007ffe000 */
[----:B------:R-:W-:-:S02]  /*0320*/  SHF.R.W.U32 R24, R24, 0x10, R24 ;  /* 0x0000001018187819 */ /* 0x000fc40000001e18 */
[----:B------:R-:W-:Y:S02]  /*0330*/  LOP3.LUT R22, R23, c[0x0][0x170], RZ, 0x3c, !PT ;  /* 0x00005c0017167a12 */ /* 0x000fe400078e3cff */
[----:B-----5:R-:W-:-:S04]  /*0340*/  IADD3 R28, R20, R28, R3 ;  /* 0x0000001c141c7210 */ /* 0x020fc80007ffe003 */
[----:B-1----:R-:W-:Y:S02]  /*0350*/  LOP3.LUT R18, R28, c[0x0][0x178], RZ, 0x3c, !PT ;  /* 0x00005e001c127a12 */ /* 0x002fe400078e3cff */
[----:B------:R-:W-:Y:S02]  /*0360*/  IADD3 R17, R30, R17, R2 ;  /* 0x000000111e117210 */ /* 0x000fe40007ffe002 */
[----:B------:R-:W-:Y:S02]  /*0370*/  SHF.R.W.U32 R19, R22, 0x10, R22 ;  /* 0x0000001016137819 */ /* 0x000fe40000001e16 */
[----:B------:R-:W-:Y:S02]  /*0380*/  SHF.R.W.U32 R22, R18, 0x10, R18 ;  /* 0x0000001012167819 */ /* 0x000fe40000001e12 */
[----:B------:R-:W-:Y:S02]  /*0390*/  LOP3.LUT R26, R26, R17, RZ, 0x3c, !PT ;  /* 0x000000111a1a7212 */ /* 0x000fe400078e3cff */
[----:B------:R-:W-:-:S02]  /*03a0*/  IADD3 R29, R24, -0x5ab00ac6, RZ ;  /* 0xa54ff53a181d7810 */ /* 0x000fc40007ffe0ff */
[----:B------:R-:W-:Y:S02]  /*03b0*/  IADD3 R27, R19, 0x6a09e667, RZ ;  /* 0x6a09e667131b7810 */ /* 0x000fe40007ffe0ff */
[----:B------:R-:W-:Y:S02]  /*03c0*/  IADD3 R33, R22, 0x3c6ef372, RZ ;  /* 0x3c6ef37216217810 */ /* 0x000fe40007ffe0ff */
[----:B------:R-:W-:Y:S02]  /*03d0*/  SHF.R.W.U32 R26, R26, 0x8, R26 ;  /* 0x000000081a1a7819 */ /* 0x000fe40000001e1a */
[----:B------:R-:W-:Y:S02]  /*03e0*/  LOP3.LUT R32, R21, R29, RZ, 0x3c, !PT ;  /* 0x0000001d15207212 */ /* 0x000fe400078e3cff */
[----:B------:R-:W-:Y:S01]  /*03f0*/  LOP3.LUT R18, R25, R27, RZ, 0x3c, !PT ;  /* 0x0000001b19127212 */ /* 0x000fe200078e3cff */
[----:B------:R-:W-:Y:S01]  /*0400*/  IMAD.IADD R25, R35, 0x1, R26 ;  /* 0x0000000123197824 */ /* 0x000fe200078e021a */
[----:B------:R-:W-:-:S02]  /*0410*/  LOP3.LUT R21, R20, R33, RZ, 0x3c, !PT ;  /* 0x0000002114157212 */ /* 0x000fc400078e3cff */
[----:B------:R-:W-:Y:S02]  /*0420*/  SHF.R.W.U32 R20, R32, 0xc, R32 ;  /* 0x0000000c20147819 */ /* 0x000fe40000001e20 */
[----:B------:R-:W-:Y:S02]  /*0430*/  SHF.R.W.U32 R18, R18, 0xc, R18 ;  /* 0x0000000c12127819 */ /* 0x000fe40000001e12 */
[----:B------:R-:W-:Y:S02]  /*0440*/  SHF.R.W.U32 R21, R21, 0xc, R21 ;  /* 0x0000000c15157819 */ /* 0x000fe40000001e15 */
[----:B------:R-:W-:Y:S02]  /*0450*/  IADD3 R31, R20, R31, R11 ;  /* 0x0000001f141f7210 */ /* 0x000fe40007ffe00b */
[----:B------:R-:W-:Y:S02]  /*0460*/  LOP3.LUT R30, R30, R25, RZ, 0x3c, !PT ;  /* 0x000000191e1e7212 */ /* 0x000fe400078e3cff */
[----:B------:R-:W-:-:S02]  /*0470*/  IADD3 R32, R18, R23, R10 ;  /* 0x0000001712207210 */ /* 0x000fc40007ffe00a */
[----:B------:R-:W-:Y:S02]  /*0480*/  IADD3 R23, R21, R28, R16 ;  /* 0x0000001c15177210 */ /* 0x000fe40007ffe010 */
[----:B------:R-:W-:Y:S02]  /*0490*/  LOP3.LUT R34, R24, R31, RZ, 0x3c, !PT ;  /* 0x0000001f18227212 */ /* 0x000fe400078e3cff */
[----:B------:R-:W-:Y:S02]  /*04a0*/  SHF.R.W.U32 R30, R30, 0x7, R30 ;  /* 0x000000071e1e7819 */ /* 0x000fe40000001e1e */
[----:B------:R-:W-:Y:S02]  /*04b0*/  LOP3.LUT R24, R19, R32, RZ, 0x3c, !PT ;  /* 0x0000002013187212 */ /* 0x000fe400078e3cff */
[----:B------:R-:W-:Y:S02]  /*04c0*/  LOP3.LUT R28, R22, R23, RZ, 0x3c, !PT ;  /* 0x00000017161c7212 */ /* 0x000fe400078e3cff */
[----:B------:R-:W-:-:S02]  /*04d0*/  SHF.R.W.U32 R34, R34, 0x8, R34 ;  /* 0x0000000822227819 */ /* 0x000fc40000001e22 */
[----:B------:R-:W-:Y:S02]  /*04e0*/  IADD3 R19, R30, R32, R13 ;  /* 0x000000201e137210 */ /* 0x000fe40007ffe00d */
        /* <DEDUP_REMOVED lines=9> */
[----:B------:R-:W-:Y:S01]  /*0580*/  LOP3.LUT R20, R21, R33, RZ, 0x3c, !PT ;  /* 0x0000002115147212 */ /* 0x000fe200078e3cff */
[----:B------:R-:W-:Y:S01]  /*0590*/  IMAD.IADD R33, R33, 0x1, R28 ;  /* 0x0000000121217824 */ /* 0x000fe200078e021c */
[----:B------:R-:W-:Y:S02]  /*05a0*/  SHF.R.W.U32 R21, R32, 0x7, R32 ;  /* 0x0000000720157819 */ /* 0x000fe40000001e20 */
[----:B------:R-:W-:Y:S02]  /*05b0*/  SHF.R.W.U32 R18, R18, 0x7, R18 ;  /* 0x0000000712127819 */ /* 0x000fe40000001e12 */
[----:B------:R-:W-:-:S02]  /*05c0*/  SHF.R.W.U32 R20, R20, 0x7, R20 ;  /* 0x0000000714147819 */ /* 0x000fc40000001e14 */
[----:B------:R-:W-:Y:S02]  /*05d0*/  IADD3 R23, R21, R23, R6 ;  /* 0x0000001715177210 */ /* 0x000fe40007ffe006 */
[----:B------:R-:W-:Y:S02]  /*05e0*/  LOP3.LUT R30, R30, R33, RZ, 0x3c, !PT ;  /* 0x000000211e1e7212 */ /* 0x000fe400078e3cff */
[----:B------:R-:W-:Y:S02]  /*05f0*/  IADD3 R31, R18, R31, R4 ;  /* 0x0000001f121f7210 */ /* 0x000fe40007ffe004 */
[----:B------:R-:W-:Y:S02]  /*0600*/  IADD3 R17, R20, R17, R7 ;  /* 0x0000001114117210 */ /* 0x000fe40007ffe007 */
[----:B------:R-:W-:Y:S02]  /*0610*/  LOP3.LUT R26, R23, R26, RZ, 0x3c, !PT ;  /* 0x0000001a171a7212 */ /* 0x000fe400078e3cff */
[----:B------:R-:W-:-:S02]  /*0620*/  SHF.R.W.U32 R32, R30, 0xc, R30 ;  /* 0x0000000c1e207819 */ /* 0x000fc40000001e1e */
[----:B------:R-:W-:Y:S02]  /*0630*/  LOP3.LUT R30, R31, R24, RZ, 0x3c, !PT ;  /* 0x000000181f1e7212 */ /* 0x000fe400078e3cff */
[----:B------:R-:W-:Y:S02]  /*0640*/  LOP3.LUT R24, R17, R22, RZ, 0x3c, !PT ;  /* 0x0000001611187212 */ /* 0x000fe400078e3cff */
[----:B------:R-:W-:Y:S02]  /*0650*/  SHF.R.W.U32 R26, R26, 0x10, R26 ;  /* 0x000000101a1a7819 */ /* 0x000fe40000001e1a */
[----:B------:R-:W-:Y:S02]  /*0660*/  IADD3 R19, R32, R19, R5 ;  /* 0x0000001320137210 */ /* 0x000fe40007ffe005 */
[----:B------:R-:W-:Y:S02]  /*0670*/  SHF.R.W.U32 R22, R30, 0x10, R30 ;  /* 0x000000101e167819 */ /* 0x000fe40000001e1e */
[----:B------:R-:W-:Y:S01]  /*0680*/  SHF.R.W.U32 R24, R24, 0x10, R24 ;  /* 0x0000001018187819 */ /* 0x000fe20000001e18 */
[----:B------:R-:W-:Y:S01]  /*0690*/  IMAD.IADD R30, R27, 0x1, R26 ;  /* 0x000000011b1e7824 */ /* 0x000fe200078e021a */
[----:B------:R-:W-:Y:S01]  /*06a0*/  LOP3.LUT R28, R28, R19, RZ, 0x3c, !PT ;  /* 0x000000131c1c7212 */ /* 0x000fe200078e3cff */
[----:B------:R-:W-:-:S02]  /*06b0*/  IMAD.IADD R25, R25, 0x1, R22 ;  /* 0x0000000119197824 */ /* 0x000fc400078e0216 */
[----:B------:R-:W-:Y:S01]  /*06c0*/  IMAD.IADD R29, R29, 0x1, R24 ;  /* 0x000000011d1d7824 */ /* 0x000fe200078e0218 */
[----:B------:R-:W-:Y:S02]  /*06d0*/  LOP3.LUT R21, R21, R30, RZ, 0x3c, !PT ;  /* 0x0000001e15157212 */ /* 0x000fe400078e3cff */
[----:B------:R-:W-:Y:S02]  /*06e0*/  SHF.R.W.U32 R28, R28, 0x8, R28 ;  /* 0x000000081c1c7819 */ /* 0x000fe40000001e1c */
[----:B------:R-:W-:Y:S02]  /*06f0*/  LOP3.LUT R27, R18, R25, RZ, 0x3c, !PT ;  /* 0x00000019121b7212 */ /* 0x000fe400078e3cff */
[----:B------:R-:W-:Y:S01]  /*0700*/  LOP3.LUT R18, R20, R29, RZ, 0x3c, !PT ;  /* 0x0000001d14127212 */ /* 0x000fe200078e3cff */
[----:B------:R-:W-:Y:S01]  /*0710*/  IMAD.IADD R33, R33, 0x1, R28 ;  /* 0x0000000121217824 */ /* 0x000fe200078e021c */
[----:B------:R-:W-:Y:S02]  /*0720*/  SHF.R.W.U32 R20, R21, 0xc, R21 ;  /* 0x0000000c15147819 */ /* 0x000fe40000001e15 */
[----:B------:R-:W-:-:S02]  /*0730*/  SHF.R.W.U32 R21, R27, 0xc, R27 ;  /* 0x0000000c1b157819 */ /* 0x000fc40000001e1b */
[----:B------:R-:W-:Y:S02]  /*0740*/  SHF.R.W.U32 R18, R18, 0xc, R18 ;  /* 0x0000000c12127819 */ /* 0x000fe40000001e12 */
[----:B------:R-:W-:Y:S02]  /*0750*/  IADD3 R23, R20, R23, R9 ;  /* 0x0000001714177210 */ /* 0x000fe40007ffe009 */
[----:B------:R-:W-:Y:S02]  /*0760*/  LOP3.LUT R32, R32, R33, RZ, 0x3c, !PT ;  /* 0x0000002120207212 */ /* 0x000fe400078e3cff */
[----:B------:R-:W-:Y:S02]  /*0770*/  IADD3 R31, R21, R31, R14 ;  /* 0x0000001f151f7210 */ /* 0x000fe40007ffe00e */
[----:B------:R-:W-:Y:S02]  /*0780*/  IADD3 R27, R18, R17, R15 ;  /* 0x00000011121b7210 */ /* 0x000fe40007ffe00f */
[----:B------:R-:W-:-:S02]  /*0790*/  LOP3.LUT R34, R26, R23, RZ, 0x3c, !PT ;  /* 0x000000171a227212 */ /* 0x000fc400078e3cff */
[----:B------:R-:W-:Y:S02]  /*07a0*/  SHF.R.W.U32 R17, R32, 0x7, R32 ;  /* 0x0000000720117819 */ /* 0x000fe40000001e20 */
[----:B------:R-:W-:Y:S02]  /*07b0*/  LOP3.LUT R32, R22, R31, RZ, 0x3c, !PT ;  /* 0x0000001f16207212 */ /* 0x000fe400078e3cff */
[-C--:B------:R-:W-:Y:S02]  /*07c0*/  LOP3.LUT R26, R24, R27.reuse, RZ, 0x3c, !PT ;  /* 0x0000001b181a7212 */ /* 0x080fe400078e3cff */
[----:B------:R-:W-:Y:S02]  /*07d0*/  SHF.R.W.U32 R35, R34, 0x8, R34 ;  /* 0x0000000822237819 */ /* 0x000fe40000001e22 */
[----:B------:R-:W-:Y:S02]  /*07e0*/  IADD3 R22, R17, R27, R2 ;  /* 0x0000001b11167210 */ /* 0x000fe40007ffe002 */
[----:B------:R-:W-:-:S02]  /*07f0*/  SHF.R.W.U32 R24, R32, 0x8, R32 ;  /* 0x0000000820187819 */ /* 0x000fc40000001e20 */
[----:B------:R-:W-:Y:S01]  /*0800*/  SHF.R.W.U32 R26, R26, 0x8, R26 ;  /* 0x000000081a1a7819 */ /* 0x000fe20000001e1a */
[----:B------:R-:W-:Y:S01]  /*0810*/  IMAD.IADD R30, R30, 0x1, R35 ;  /* 0x000000011e1e7824 */ /* 0x000fe200078e0223 */
[----:B------:R-:W-:Y:S01]  /*0820*/  LOP3.LUT R35, R22, R35, RZ, 0x3c, !PT ;  /* 0x0000002316237212 */ /* 0x000fe200078e3cff */
[----:B------:R-:W-:Y:S02]  /*0830*/  IMAD.IADD R32, R25, 0x1, R24 ;  /* 0x0000000119207824 */ /* 0x000fe400078e0218 */
[----:B------:R-:W-:Y:S01]  /*0840*/  IMAD.IADD R29, R29, 0x1, R26 ;  /* 0x000000011d1d7824 */ /* 0x000fe200078e021a */
[----:B------:R-:W-:Y:S02]  /*0850*/  LOP3.LUT R25, R20, R30, RZ, 0x3c, !PT ;  /* 0x0000001e14197212 */ /* 0x000fe400078e3cff */
[----:B------:R-:W-:Y:S02]  /*0860*/  SHF.R.W.U32 R35, R35, 0x10, R35 ;  /* 0x0000001023237819 */ /* 0x000fe40000001e23 */
[----:B------:R-:W-:-:S02]  /*0870*/  LOP3.LUT R27, R21, R32, RZ, 0x3c, !PT ;  /* 0x00000020151b7212 */ /* 0x000fc400078e3cff */
[----:B------:R-:W-:Y:S01]  /*0880*/  LOP3.LUT R20, R18, R29, RZ, 0x3c, !PT ;  /* 0x0000001d12147212 */ /* 0x000fe200078e3cff */
[----:B------:R-:W-:Y:S01]  /*0890*/  IMAD.IADD R21, R32, 0x1, R35 ;  /* 0x0000000120157824 */ /* 0x000fe200078e0223 */
[----:B------:R-:W-:Y:S02]  /*08a0*/  SHF.R.W.U32 R18, R25, 0x7, R25 ;  /* 0x0000000719127819 */ /* 0x000fe40000001e19 */
[----:B------:R-:W-:Y:S02]  /*08b0*/  SHF.R.W.U32 R27, R27, 0x7, R27 ;  /* 0x000000071b1b7819 */ /* 0x000fe40000001e1b */
[----:B------:R-:W-:Y:S02]  /*08c0*/  IADD3 R31, R18, R31, R3 ;  /* 0x0000001f121f7210 */ /* 0x000fe40007ffe003 */
[----:B------:R-:W-:Y:S02]  /*08d0*/  SHF.R.W.U32 R20, R20, 0x7, R20 ;  /* 0x0000000714147819 */ /* 0x000fe40000001e14 */
[----:B------:R-:W-:-:S02]  /*08e0*/  LOP3.LUT R17, R17, R21, RZ, 0x3c, !PT ;  /* 0x0000001511117212 */ /* 0x000fc400078e3cff */
[----:B------:R-:W-:Y:S02]  /*08f0*/  IADD3 R19, R27, R19, R8 ;  /* 0x000000131b137210 */ /* 0x000fe40007ffe008 */
[----:B------:R-:W-:Y:S02]  /*0900*/  LOP3.LUT R28, R31, R28, RZ, 0x3c, !PT ;  /* 0x0000001c1f1c7212 */ /* 0x000fe400078e3cff */
[----:B------:R-:W-:Y:S02]  /*0910*/  IADD3 R23, R20, R23, R11 ;  /* 0x0000001714177210 */ /* 0x000fe40007ffe00b */
[----:B------:R-:W-:Y:S02]  /*0920*/  SHF.R.W.U32 R25, R17, 0xc, R17 ;  /* 0x0000000c11197819 */ /* 0x000fe40000001e11 */
[----:B------:R-:W-:Y:S02]  /*0930*/  LOP3.LUT R17, R19, R26, RZ, 0x3c, !PT ;  /* 0x0000001a13117212 */ /* 0x000fe400078e3cff */
[----:B------:R-:W-:-:S02]  /*0940*/  SHF.R.W.U32 R26, R28, 0x10, R28 ;  /* 0x000000101c1a7819 */ /* 0x000fc40000001e1c */
        /* <DEDUP_REMOVED lines=11> */
[----:B------:R-:W-:Y:S01]  /*0a00*/  LOP3.LUT R33, R20, R24, RZ, 0x3c, !PT ;  /* 0x0000001814217212 */ /* 0x000fe200078e3cff */
[----:B------:R-:W-:Y:S01]  /*0a10*/  IMAD.IADD R32, R21, 0x1, R18 ;  /* 0x0000000115207824 */ /* 0x000fe200078e0212 */
[----:B------:R-:W-:Y:S02]  /*0a20*/  SHF.R.W.U32 R28, R28, 0xc, R28 ;  /* 0x0000000c1c1c7819 */ /* 0x000fe40000001e1c */
[----:B------:R-:W-:Y:S02]  /*0a30*/  SHF.R.W.U32 R20, R27, 0xc, R27 ;  /* 0x0000000c1b147819 */ /* 0x000fe40000001e1b */
[----:B------:R-:W-:Y:S02]  /*0a40*/  SHF.R.W.U32 R21, R33, 0xc, R33 ;  /* 0x0000000c21157819 */ /* 0x000fe40000001e21 */
[----:B------:R-:W-:-:S02]  /*0a50*/  IADD3 R31, R28, R31, R9 ;  /* 0x0000001f1c1f7210 */ /* 0x000fc40007ffe009 */
[----:B------:R-:W-:Y:S02]  /*0a60*/  LOP3.LUT R27, R25, R32, RZ, 0x3c, !PT ;  /* 0x00000020191b7212 */ /* 0x000fe400078e3cff */
[----:B------:R-:W-:Y:S02]  /*0a70*/  IADD3 R25, R20, R19, R12 ;  /* 0x0000001314197210 */ /* 0x000fe40007ffe00c */
[----:B------:R-:W-:Y:S02]  /*0a80*/  IADD3 R19, R21, R23, R0 ;  /* 0x0000001715137210 */ /* 0x000fe40007ffe000 */
[----:B------:R-:W-:Y:S02]  /*0a90*/  LOP3.LUT R33, R26, R31, RZ, 0x3c, !PT ;  /* 0x0000001f1a217212 */ /* 0x000fe400078e3cff */
[----:B------:R-:W-:Y:S02]  /*0aa0*/  SHF.R.W.U32 R26, R27, 0x7, R27 ;  /* 0x000000071b1a7819 */ /* 0x000fe40000001e1b */
[----:B------:R-:W-:-:S02]  /*0ab0*/  LOP3.LUT R23, R17, R25, RZ, 0x3c, !PT ;  /* 0x0000001911177212 */ /* 0x000fc400078e3cff */
[----:B------:R-:W-:Y:S02]  /*0ac0*/  LOP3.LUT R27, R34, R19, RZ, 0x3c, !PT ;  /* 0x00000013221b7212 */ /* 0x000fe400078e3cff */
[----:B------:R-:W-:Y:S02]  /*0ad0*/  SHF.R.W.U32 R34, R33, 0x8, R33 ;  /* 0x0000000821227819 */ /* 0x000fe40000001e21 */
[----:B------:R-:W-:Y:S02]  /*0ae0*/  IADD3 R17, R26, R25, R10 ;  /* 0x000000191a117210 */ /* 0x000fe40007ffe00a */
[----:B------:R-:W-:Y:S01]  /*0af0*/  SHF.R.W.U32 R25, R23, 0x8, R23 ;  /* 0x0000000817197819 */ /* 0x000fe20000001e17 */
[----:B------:R-:W-:Y:S01]  /*0b00*/  IMAD.IADD R29, R29, 0x1, R34 ;  /* 0x000000011d1d7824 */ /* 0x000fe200078e0222 */
[----:B------:R-:W-:Y:S02]  /*0b10*/  SHF.R.W.U32 R27, R27, 0x8, R27 ;  /* 0x000000081b1b7819 */ /* 0x000fe40000001e1b */
[----:B------:R-:W-:Y:S01]  /*0b20*/  LOP3.LUT R34, R17, R34, RZ, 0x3c, !PT ;  /* 0x0000002211227212 */ /* 0x000fe200078e3cff */
[----:B------:R-:W-:-:S02]  /*0b30*/  IMAD.IADD R35, R30, 0x1, R25 ;  /* 0x000000011e237824 */ /* 0x000fc400078e0219 */
[----:B------:R-:W-:Y:S01]  /*0b40*/  IMAD.IADD R23, R24, 0x1, R27 ;  /* 0x0000000118177824 */ /* 0x000fe200078e021b */
[----:B------:R-:W-:Y:S02]  /*0b50*/  LOP3.LUT R24, R28, R29, RZ, 0x3c, !PT ;  /* 0x0000001d1c187212 */ /* 0x000fe400078e3cff */
[----:B------:R-:W-:Y:S02]  /*0b60*/  SHF.R.W.U32 R34, R34, 0x10, R34 ;  /* 0x0000001022227819 */ /* 0x000fe40000001e22 */
[----:B------:R-:W-:Y:S02]  /*0b70*/  LOP3.LUT R20, R20, R35, RZ, 0x3c, !PT ;  /* 0x0000002314147212 */ /* 0x000fe400078e3cff */
[----:B------:R-:W-:Y:S02]  /*0b80*/  LOP3.LUT R21, R21, R23, RZ, 0x3c, !PT ;  /* 0x0000001715157212 */ /* 0x000fe400078e3cff */
[----:B------:R-:W-:Y:S01]  /*0b90*/  SHF.R.W.U32 R24, R24, 0x7, R24 ;  /* 0x0000000718187819 */ /* 0x000fe20000001e18 */
[----:B------:R-:W-:Y:S01]  /*0ba0*/  IMAD.IADD R23, R23, 0x1, R34 ;  /* 0x0000000117177824 */ /* 0x000fe200078e0222 */
        /* <DEDUP_REMOVED lines=9> */
[----:B------:R-:W-:Y:S02]  /*0c40*/  LOP3.LUT R18, R22, R25, RZ, 0x3c, !PT ;  /* 0x0000001916127212 */ /* 0x000fe400078e3cff */
[----:B------:R-:W-:Y:S02]  /*0c50*/  SHF.R.W.U32 R26, R31, 0x10, R31 ;  /* 0x000000101f1a7819 */ /* 0x000fe40000001e1f */
[----:B------:R-:W-:Y:S02]  /*0c60*/  IADD3 R17, R30, R17, R15 ;  /* 0x000000111e117210 */ /* 0x000fe40007ffe00f */
[----:B------:R-:W-:Y:S01]  /*0c70*/  SHF.R.W.U32 R31, R27, 0x10, R27 ;  /* 0x000000101b1f7819 */ /* 0x000fe20000001e1b */
[----:B------:R-:W-:Y:S01]  /*0c80*/  IMAD.IADD R35, R35, 0x1, R26 ;  /* 0x0000000123237824 */ /* 0x000fe200078e021a */
[----:B------:R-:W-:-:S02]  /*0c90*/  SHF.R.W.U32 R18, R18, 0x10, R18 ;  /* 0x0000001012127819 */ /* 0x000fc40000001e12 */
[----:B------:R-:W-:Y:S01]  /*0ca0*/  LOP3.LUT R34, R34, R17, RZ, 0x3c, !PT ;  /* 0x0000001122227212 */ /* 0x000fe200078e3cff */
[----:B------:R-:W-:Y:S01]  /*0cb0*/  IMAD.IADD R27, R32, 0x1, R31 ;  /* 0x00000001201b7824 */ /* 0x000fe200078e021f */
[----:B------:R-:W-:Y:S01]  /*0cc0*/  LOP3.LUT R25, R24, R35, RZ, 0x3c, !PT ;  /* 0x0000002318197212 */ /* 0x000fe200078e3cff */
[----:B------:R-:W-:Y:S01]  /*0cd0*/  IMAD.IADD R29, R29, 0x1, R18 ;  /* 0x000000011d1d7824 */ /* 0x000fe200078e0212 */
        /* <DEDUP_REMOVED lines=26> */
[----:B------:R-:W-:Y:S01]  /*0e80*/  LOP3.LUT R34, R21, R29, RZ, 0x3c, !PT ;  /* 0x0000001d15227212 */ /* 0x000fe200078e3cff */
[----:B------:R-:W-:Y:S01]  /*0e90*/  IMAD.IADD R31, R27, 0x1, R25 ;  /* 0x000000011b1f7824 */ /* 0x000fe200078e0219 */
[----:B------:R-:W-:-:S02]  /*0ea0*/  SHF.R.W.U32 R21, R30, 0x7, R30 ;  /* 0x000000071e157819 */ /* 0x000fc40000001e1e */
[----:B------:R-:W-:Y:S02]  /*0eb0*/  SHF.R.W.U32 R20, R20, 0x7, R20 ;  /* 0x0000000714147819 */ /* 0x000fe40000001e14 */
[----:B------:R-:W-:Y:S02]  /*0ec0*/  SHF.R.W.U32 R34, R34, 0x7, R34 ;  /* 0x0000000722227819 */ /* 0x000fe40000001e22 */
[----:B------:R-:W-:Y:S02]  /*0ed0*/  IADD3 R27, R21, R28, R11 ;  /* 0x0000001c151b7210 */ /* 0x000fe40007ffe00b */
[----:B------:R-:W-:Y:S02]  /*0ee0*/  LOP3.LUT R26, R26, R31, RZ, 0x3c, !PT ;  /* 0x0000001f1a1a7212 */ /* 0x000fe400078e3cff */
[----:B------:R-:W-:Y:S02]  /*0ef0*/  IADD3 R17, R20, R17, R2 ;  /* 0x0000001114117210 */ /* 0x000fe40007ffe002 */
[----:B------:R-:W-:-:S02]  /*0f00*/  IADD3 R19, R34, R19, R9 ;  /* 0x0000001322137210 */ /* 0x000fc40007ffe009 */
[----:B------:R-:W-:Y:S02]  /*0f10*/  LOP3.LUT R30, R27, R24, RZ, 0x3c, !PT ;  /* 0x000000181b1e7212 */ /* 0x000fe400078e3cff */
[----:B------:R-:W-:Y:S02]  /*0f20*/  SHF.R.W.U32 R28, R26, 0xc, R26 ;  /* 0x0000000c1a1c7819 */ /* 0x000fe40000001e1a */
[----:B------:R-:W-:Y:S02]  /*0f30*/  LOP3.LUT R22, R17, R22, RZ, 0x3c, !PT ;  /* 0x0000001611167212 */ /* 0x000fe400078e3cff */
[----:B------:R-:W-:Y:S02]  /*0f40*/  LOP3.LUT R24, R19, R18, RZ, 0x3c, !PT ;  /* 0x0000001213187212 */ /* 0x000fe400078e3cff */
[----:B------:R-:W-:Y:S02]  /*0f50*/  SHF.R.W.U32 R26, R30, 0x10, R30 ;  /* 0x000000101e1a7819 */ /* 0x000fe40000001e1e */
[----:B------:R-:W-:-:S02]  /*0f60*/  IADD3 R32, R28, R33, R6 ;  /* 0x000000211c207210 */ /* 0x000fc40007ffe006 */
[----:B------:R-:W-:Y:S02]  /*0f70*/  SHF.R.W.U32 R18, R22, 0x10, R22 ;  /* 0x0000001016127819 */ /* 0x000fe40000001e16 */
[----:B------:R-:W-:Y:S01]  /*0f80*/  SHF.R.W.U32 R22, R24, 0x10, R24 ;  /* 0x0000001018167819 */ /* 0x000fe20000001e18 */
[----:B------:R-:W-:Y:S01]  /*0f90*/  IMAD.IADD R24, R29, 0x1, R26 ;  /* 0x000000011d187824 */ /* 0x000fe200078e021a */
[----:B------:R-:W-:Y:S01]  /*0fa0*/  LOP3.LUT R25, R25, R32, RZ, 0x3c, !PT ;  /* 0x0000002019197212 */ /* 0x000fe200078e3cff */
[----:B------:R-:W-:Y:S02]  /*0fb0*/  IMAD.IADD R35, R35, 0x1, R18 ;  /* 0x0000000123237824 */ /* 0x000fe400078e0212 */
[----:B------:R-:W-:Y:S01]  /*0fc0*/  IMAD.IADD R23, R23, 0x1, R22 ;  /* 0x0000000117177824 */ /* 0x000fe200078e0216 */
[----:B------:R-:W-:Y:S02]  /*0fd0*/  LOP3.LUT R29, R21, R24, RZ, 0x3c, !PT ;  /* 0x00000018151d7212 */ /* 0x000fe400078e3cff */
        /* <DEDUP_REMOVED lines=50> */
[----:B------:R-:W-:Y:S02]  /*1300*/  LOP3.LUT R34, R26, R31, RZ, 0x3c, !PT ;  /* 0x0000001f1a227212 */ /* 0x000fe400078e3cff */
[----:B------:R-:W-:Y:S01]  /*1310*/  SHF.R.W.U32 R25, R30, 0xc, R30 ;  /* 0x0000000c1e197819 */ /* 0x000fe20000001e1e */
[----:B------:R-:W-:Y:S01]  /*1320*/  IMAD.IADD R26, R23, 0x1, R20 ;  /* 0x00000001171a7824 */ /* 0x000fe200078e0214 */
        /* <DEDUP_REMOVED lines=10> */
[-C--:B------:R-:W-:Y:S02]  /*13d0*/  LOP3.LUT R19, R19, R30.reuse, RZ, 0x3c, !PT ;  /* 0x0000001e13137212 */ /* 0x080fe400078e3cff */
        /* <DEDUP_REMOVED lines=10> */
[----:B------:R-:W-:Y:S01]  /*1480*/  SHF.R.W.U32 R28, R28, 0x7, R28 ;  /* 0x000000071c1c7819 */ /* 0x000fe20000001e1c */
[----:B------:R-:W-:Y:S01]  /*1490*/  IMAD.IADD R33, R30, 0x1, R25 ;  /* 0x000000011e217824 */ /* 0x000fe200078e0219 */
[----:B------:R-:W-:Y:S02]  /*14a0*/  LOP3.LUT R29, R29, R24, RZ, 0x3c, !PT ;  /* 0x000000181d1d7212 */ /* 0x000fe400078e3cff */
[----:B------:R-:W-:Y:S02]  /*14b0*/  SHF.R.W.U32 R30, R23, 0x7, R23 ;  /* 0x00000007171e7819 */ /* 0x000fe40000001e17 */
[----:B------:R-:W-:Y:S02]  /*14c0*/  IADD3 R27, R28, R27, R9 ;  /* 0x0000001b1c1b7210 */ /* 0x000fe40007ffe009 */
[----:B------:R-:W-:-:S02]  /*14d0*/  SHF.R.W.U32 R29, R29, 0x7, R29 ;  /* 0x000000071d1d7819 */ /* 0x000fc40000001e1d */
[----:B------:R-:W-:Y:S02]  /*14e0*/  LOP3.LUT R21, R21, R33, RZ, 0x3c, !PT ;  /* 0x0000002115157212 */ /* 0x000fe400078e3cff */
[----:B------:R-:W-:Y:S02]  /*14f0*/  IADD3 R18, R30, R18, R7 ;  /* 0x000000121e127210 */ /* 0x000fe40007ffe007 */
[----:B------:R-:W-:Y:S02]  /*1500*/  LOP3.LUT R31, R27, R20, RZ, 0x3c, !PT ;  /* 0x000000141b1f7212 */ /* 0x000fe400078e3cff */
[----:B------:R-:W-:Y:S02]  /*1510*/  IADD3 R17, R29, R17, R4 ;  /* 0x000000111d117210 */ /* 0x000fe40007ffe004 */
[----:B------:R-:W-:Y:S02]  /*1520*/  SHF.R.W.U32 R20, R21, 0xc, R21 ;  /* 0x0000000c15147819 */ /* 0x000fe40000001e15 */
[----:B------:R-:W-:-:S02]  /*1530*/  LOP3.LUT R21, R18, R19, RZ, 0x3c, !PT ;  /* 0x0000001312157212 */ /* 0x000fc400078e3cff */
[----:B------:R-:W-:Y:S02]  /*1540*/  SHF.R.W.U32 R19, R31, 0x10, R31 ;  /* 0x000000101f137819 */ /* 0x000fe40000001e1f */
        /* <DEDUP_REMOVED lines=71> */
[-C--:B------:R-:W-:Y:S02]  /*19c0*/  LOP3.LUT R21, R19, R32.reuse, RZ, 0x3c, !PT ;  /* 0x0000002013157212 */ /* 0x080fe400078e3cff */
        /* <DEDUP_REMOVED lines=54> */
[----:B------:R-:W-:Y:S02]  /*1d30*/  IMAD.IADD R28, R28, 0x1, R29 ;  /* 0x000000011c1c7824 */ /* 0x000fe400078e021d */
[----:B------:R-:W-:Y:S01]  /*1d40*/  IMAD.IADD R31, R31, 0x1, R20 ;  /* 0x000000011f1f7824 */ /* 0x000fe200078e0214 */
[----:B------:R-:W-:Y:S02]  /*1d50*/  SHF.R.W.U32 R22, R22, 0x10, R22 ;  /* 0x0000001016167819 */ /* 0x000fe40000001e16 */
[----:B------:R-:W-:Y:S02]  /*1d60*/  LOP3.LUT R30, R30, R33, RZ, 0x3c, !PT ;  /* 0x000000211e1e7212 */ /* 0x000fe400078e3cff */
        /* <DEDUP_REMOVED lines=37> */
[-C--:B------:R-:W-:Y:S02]  /*1fc0*/  LOP3.LUT R34, R20, R17.reuse, RZ, 0x3c, !PT ;  /* 0x0000001114227212 */ /* 0x080fe400078e3cff */
        /* <DEDUP_REMOVED lines=39> */
[----:B------:R-:W-:Y:S02]  /*2240*/  SHF.R.W.U32 R23, R23, 0xc, R23 ;  /* 0x0000000c17177819 */ /* 0x000fe40000001e17 */
[----:B------:R-:W-:Y:S02]  /*2250*/  IADD3 R27, R19, R27, R10 ;  /* 0x0000001b131b7210 */ /* 0x000fe40007ffe00a */
[----:B------:R-:W-:-:S02]  /*2260*/  LOP3.LUT R18, R18, R29, RZ, 0x3c, !PT ;  /* 0x0000001d12127212 */ /* 0x000fc400078e3cff */
[----:B------:R-:W-:Y:S02]  /*2270*/  IADD3 R24, R21, R31, R4 ;  /* 0x0000001f15187210 */ /* 0x000fe40007ffe004 */
[----:B------:R-:W-:Y:S02]  /*2280*/  IADD3 R35, R23, R35, R6 ;  /* 0x0000002317237210 */ /* 0x000fe40007ffe006 */
[----:B------:R-:W-:Y:S02]  /*2290*/  LOP3.LUT R31, R20, R27, RZ, 0x3c, !PT ;  /* 0x0000001b141f7212 */ /* 0x000fe400078e3cff */
[----:B------:R-:W-:Y:S02]  /*22a0*/  SHF.R.W.U32 R18, R18, 0x7, R18 ;  /* 0x0000000712127819 */ /* 0x000fe40000001e12 */
[----:B------:R-:W-:Y:S02]  /*22b0*/  LOP3.LUT R20, R22, R35, RZ, 0x3c, !PT ;  /* 0x0000002316147212 */ /* 0x000fe400078e3cff */
[----:B------:R-:W-:-:S02]  /*22c0*/  SHF.R.W.U32 R22, R31, 0x8, R31 ;  /* 0x000000081f167819 */ /* 0x000fc40000001e1f */
[-C--:B------:R-:W-:Y:S02]  /*22d0*/  IADD3 R31, R18, R24.reuse, R9 ;  /* 0x00000018121f7210 */ /* 0x080fe40007ffe009 */
[----:B------:R-:W-:Y:S01]  /*22e0*/  LOP3.LUT R33, R37, R24, RZ, 0x3c, !PT ;  /* 0x0000001825217212 */ /* 0x000fe200078e3cff */
[----:B------:R-:W-:Y:S01]  /*22f0*/  IMAD.IADD R26, R26, 0x1, R22 ;  /* 0x000000011a1a7824 */ /* 0x000fe200078e0216 */
[----:B------:R-:W-:Y:S02]  /*2300*/  SHF.R.W.U32 R20, R20, 0x8, R20 ;  /* 0x0000000814147819 */ /* 0x000fe40000001e14 */
[----:B------:R-:W-:Y:S02]  /*2310*/  LOP3.LUT R22, R31, R22, RZ, 0x3c, !PT ;  /* 0x000000161f167212 */ /* 0x000fe400078e3cff */
[----:B------:R-:W-:Y:S01]  /*2320*/  SHF.R.W.U32 R33, R33, 0x8, R33 ;  /* 0x0000000821217819 */ /* 0x000fe20000001e21 */
[----:B------:R-:W-:Y:S01]  /*2330*/  IMAD.IADD R25, R25, 0x1, R20 ;  /* 0x0000000119197824 */ /* 0x000fe200078e0214 */
[----:B------:R-:W-:-:S03]  /*2340*/  SHF.R.W.U32 R22, R22, 0x10, R22 ;  /* 0x0000001016167819 */ /* 0x000fc60000001e16 */
[----:B------:R-:W-:Y:S01]  /*2350*/  IMAD.IADD R28, R28, 0x1, R33 ;  /* 0x000000011c1c7824 */ /* 0x000fe200078e0221 */
[----:B------:R-:W-:Y:S01]  /*2360*/  LOP3.LUT R32, R19, R26, RZ, 0x3c, !PT ;  /* 0x0000001a13207212 */ /* 0x000fe200078e3cff */
[----:B------:R-:W-:Y:S01]  /*2370*/  IMAD.IADD R19, R25, 0x1, R22 ;  /* 0x0000000119137824 */ /* 0x000fe200078e0216 */
[----:B------:R-:W-:Y:S02]  /*2380*/  LOP3.LUT R23, R23, R25, RZ, 0x3c, !PT ;  /* 0x0000001917177212 */ /* 0x000fe400078e3cff */
[----:B------:R-:W-:Y:S02]  /*2390*/  LOP3.LUT R24, R21, R28, RZ, 0x3c, !PT ;  /* 0x0000001c15187212 */ /* 0x000fe400078e3cff */
[----:B------:R-:W-:Y:S02]  /*23a0*/  SHF.R.W.U32 R21, R32, 0x7, R32 ;  /* 0x0000000720157819 */ /* 0x000fe40000001e20 */
[----:B------:R-:W-:Y:S02]  /*23b0*/  SHF.R.W.U32 R23, R23, 0x7, R23 ;  /* 0x0000000717177819 */ /* 0x000fe40000001e17 */
[----:B------:R-:W-:-:S02]  /*23c0*/  LOP3.LUT R25, R18, R19, RZ, 0x3c, !PT ;  /* 0x0000001312197212 */ /* 0x000fc400078e3cff */
[----:B------:R-:W-:Y:S02]  /*23d0*/  SHF.R.W.U32 R18, R24, 0x7, R24 ;  /* 0x0000000718127819 */ /* 0x000fe40000001e18 */
[----:B------:R-:W-:Y:S02]  /*23e0*/  IADD3 R35, R21, R35, R8 ;  /* 0x0000002315237210 */ /* 0x000fe40007ffe008 */
[----:B------:R-:W-:Y:S02]  /*23f0*/  IADD3 R24, R23, R17, R0 ;  /* 0x0000001117187210 */ /* 0x000fe40007ffe000 */
[----:B------:R-:W-:Y:S02]  /*2400*/  SHF.R.W.U32 R17, R25, 0xc, R25 ;  /* 0x0000000c19117819 */ /* 0x000fe40000001e19 */
[----:B------:R-:W-:Y:S02]  /*2410*/  IADD3 R27, R18, R27, R3 ;  /* 0x0000001b121b7210 */ /* 0x000fe40007ffe003 */
[----:B------:R-:W-:-:S02]  /*2420*/  LOP3.LUT R30, R35, R30, RZ, 0x3c, !PT ;  /* 0x0000001e231e7212 */ /* 0x000fc400078e3cff */
[----:B------:R-:W-:Y:S02]  /*2430*/  LOP3.LUT R25, R24, R33, RZ, 0x3c, !PT ;  /* 0x0000002118197212 */ /* 0x000fe400078e3cff */
[----:B------:R-:W-:Y:S02]  /*2440*/  IADD3 R31, R17, R31, R2 ;  /* 0x0000001f111f7210 */ /* 0x000fe40007ffe002 */
[----:B------:R-:W-:Y:S02]  /*2450*/  LOP3.LUT R20, R27, R20, RZ, 0x3c, !PT ;  /* 0x000000141b147212 */ /* 0x000fe400078e3cff */
[----:B------:R-:W-:Y:S02]  /*2460*/  SHF.R.W.U32 R33, R30, 0x10, R30 ;  /* 0x000000101e217819 */ /* 0x000fe40000001e1e */
[----:B------:R-:W-:Y:S02]  /*2470*/  SHF.R.W.U32 R25, R25, 0x10, R25 ;  /* 0x0000001019197819 */ /* 0x000fe40000001e19 */
[----:B------:R-:W-:-:S02]  /*2480*/  LOP3.LUT R22, R22, R31, RZ, 0x3c, !PT ;  /* 0x0000001f16167212 */ /* 0x000fc400078e3cff */
[----:B------:R-:W-:Y:S01]  /*2490*/  SHF.R.W.U32 R20, R20, 0x10, R20 ;  /* 0x0000001014147819 */ /* 0x000fe20000001e14 */
[----:B------:R-:W-:Y:S01]  /*24a0*/  IMAD.IADD R28, R28, 0x1, R33 ;  /* 0x000000011c1c7824 */ /* 0x000fe200078e0221 */
[----:B------:R-:W-:Y:S01]  /*24b0*/  SHF.R.W.U32 R22, R22, 0x8, R22 ;  /* 0x0000000816167819 */ /* 0x000fe20000001e16 */
[----:B------:R-:W-:Y:S02]  /*24c0*/  IMAD.IADD R26, R26, 0x1, R25 ;  /* 0x000000011a1a7824 */ /* 0x000fe400078e0219 */
[----:B------:R-:W-:Y:S01]  /*24d0*/  IMAD.IADD R29, R29, 0x1, R20 ;  /* 0x000000011d1d7824 */ /* 0x000fe200078e0214 */
[----:B------:R-:W-:Y:S01]  /*24e0*/  LOP3.LUT R21, R21, R28, RZ, 0x3c, !PT ;  /* 0x0000001c15157212 */ /* 0x000fe200078e3cff */
[----:B------:R-:W-:Y:S01]  /*24f0*/  IMAD.IADD R30, R19, 0x1, R22 ;  /* 0x00000001131e7824 */ /* 0x000fe200078e0216 */
[----:B------:R-:W-:Y:S02]  /*2500*/  LOP3.LUT R23, R23, R26, RZ, 0x3c, !PT ;  /* 0x0000001a17177212 */ /* 0x000fe400078e3cff */
[----:B------:R-:W-:-:S02]  /*2510*/  LOP3.LUT R32, R18, R29, RZ, 0x3c, !PT ;  /* 0x0000001d12207212 */ /* 0x000fc400078e3cff */
[----:B------:R-:W-:Y:S02]  /*2520*/  SHF.R.W.U32 R19, R21, 0xc, R21 ;  /* 0x0000000c15137819 */ /* 0x000fe40000001e15 */
[----:B------:R-:W-:Y:S02]  /*2530*/  SHF.R.W.U32 R18, R23, 0xc, R23 ;  /* 0x0000000c17127819 */ /* 0x000fe40000001e17 */
[----:B------:R-:W-:Y:S02]  /*2540*/  LOP3.LUT R17, R17, R30, RZ, 0x3c, !PT ;  /* 0x0000001e11117212 */ /* 0x000fe400078e3cff */
[----:B------:R-:W-:Y:S02]  /*2550*/  SHF.R.W.U32 R32, R32, 0xc, R32 ;  /* 0x0000000c20207819 */ /* 0x000fe40000001e20 */
[----:B------:R-:W-:Y:S02]  /*2560*/  IADD3 R35, R19, R35, R12 ;  /* 0x0000002313237210 */ /* 0x000fe40007ffe00c */
[----:B------:R-:W-:-:S02]  /*2570*/  IADD3 R24, R18, R24, R7 ;  /* 0x0000001812187210 */ /* 0x000fc40007ffe007 */
[----:B------:R-:W-:Y:S02]  /*2580*/  SHF.R.W.U32 R17, R17, 0x7, R17 ;  /* 0x0000000711117819 */ /* 0x000fe40000001e11 */
[----:B------:R-:W-:Y:S02]  /*2590*/  IADD3 R27, R32, R27, R11 ;  /* 0x0000001b201b7210 */ /* 0x000fe40007ffe00b */
[----:B------:R-:W-:Y:S02]  /*25a0*/  LOP3.LUT R33, R33, R35, RZ, 0x3c, !PT ;  /* 0x0000002321217212 */ /* 0x000fe400078e3cff */
[-C--:B------:R-:W-:Y:S02]  /*25b0*/  LOP3.LUT R23, R25, R24.reuse, RZ, 0x3c, !PT ;  /* 0x0000001819177212 */ /* 0x080fe400078e3cff */
[----:B------:R-:W-:Y:S02]  /*25c0*/  IADD3 R21, R17, R24, R16 ;  /* 0x0000001811157210 */ /* 0x000fe40007ffe010 */
[----:B------:R-:W-:-:S02]  /*25d0*/  LOP3.LUT R16, R20, R27, RZ, 0x3c, !PT ;  /* 0x0000001b14107212 */ /* 0x000fc400078e3cff */
[----:B------:R-:W-:Y:S02]  /*25e0*/  SHF.R.W.U32 R20, R33, 0x8, R33 ;  /* 0x0000000821147819 */ /* 0x000fe40000001e21 */
[----:B------:R-:W-:Y:S02]  /*25f0*/  SHF.R.W.U32 R23, R23, 0x8, R23 ;  /* 0x0000000817177819 */ /* 0x000fe40000001e17 */
[----:B------:R-:W-:Y:S01]  /*2600*/  SHF.R.W.U32 R16, R16, 0x8, R16 ;  /* 0x0000000810107819 */ /* 0x000fe20000001e10 */
[----:B------:R-:W-:Y:S02]  /*2610*/  IMAD.IADD R28, R28, 0x1, R20 ;  /* 0x000000011c1c7824 */ /* 0x000fe400078e0214 */
[----:B------:R-:W-:Y:S02]  /*2620*/  IMAD.IADD R25, R26, 0x1, R23 ;  /* 0x000000011a197824 */ /* 0x000fe400078e0217 */
[----:B------:R-:W-:Y:S01]  /*2630*/  IMAD.IADD R29, R29, 0x1, R16 ;  /* 0x000000011d1d7824 */ /* 0x000fe200078e0210 */
[----:B------:R-:W-:-:S02]  /*2640*/  LOP3.LUT R24, R19, R28, RZ, 0x3c, !PT ;  /* 0x0000001c13187212 */ /* 0x000fc400078e3cff */
[----:B------:R-:W-:Y:S02]  /*2650*/  LOP3.LUT R19, R18, R25, RZ, 0x3c, !PT ;  /* 0x0000001912137212 */ /* 0x000fe400078e3cff */
[----:B------:R-:W-:Y:S02]  /*2660*/  LOP3.LUT R32, R32, R29, RZ, 0x3c, !PT ;  /* 0x0000001d20207212 */ /* 0x000fe400078e3cff */
        /* <DEDUP_REMOVED lines=11> */
[----:B------:R-:W-:Y:S01]  /*2720*/  SHF.R.W.U32 R16, R22, 0x10, R22 ;  /* 0x0000001016107819 */ /* 0x000fe20000001e16 */
[----:B------:R-:W-:Y:S01]  /*2730*/  IMAD.IADD R22, R29, 0x1, R20 ;  /* 0x000000011d167824 */ /* 0x000fe200078e0214 */
[----:B------:R-:W-:Y:S02]  /*2740*/  SHF.R.W.U32 R27, R27, 0x10, R27 ;  /* 0x000000101b1b7819 */ /* 0x000fe40000001e1b */
[----:B------:R-:W-:Y:S01]  /*2750*/  SHF.R.W.U32 R23, R23, 0x10, R23 ;  /* 0x0000001017177819 */ /* 0x000fe20000001e17 */
[----:B------:R-:W-:Y:S01]  /*2760*/  IMAD.IADD R25, R25, 0x1, R16 ;  /* 0x0000000119197824 */ /* 0x000fe200078e0210 */
[----:B------:R-:W-:Y:S01]  /*2770*/  LOP3.LUT R26, R17, R22, RZ, 0x3c, !PT ;  /* 0x00000016111a7212 */ /* 0x000fe200078e3cff */
[----:B------:R-:W-:Y:S02]  /*2780*/  IMAD.IADD R30, R30, 0x1, R27 ;  /* 0x000000011e1e7824 */ /* 0x000fe400078e021b */
[----:B------:R-:W-:Y:S01]  /*2790*/  IMAD.IADD R17, R28, 0x1, R23 ;  /* 0x000000011c117824 */ /* 0x000fe200078e0217 */
[----:B------:R-:W-:-:S02]  /*27a0*/  LOP3.LUT R29, R18, R25, RZ, 0x3c, !PT ;  /* 0x00000019121d7212 */ /* 0x000fc400078e3cff */
[----:B------:R-:W-:Y:S02]  /*27b0*/  SHF.R.W.U32 R18, R26, 0xc, R26 ;  /* 0x0000000c1a127819 */ /* 0x000fe40000001e1a */
[----:B------:R-:W-:Y:S02]  /*27c0*/  LOP3.LUT R28, R19, R30, RZ, 0x3c, !PT ;  /* 0x0000001e131c7212 */ /* 0x000fe400078e3cff */
[----:B------:R-:W-:Y:S02]  /*27d0*/  LOP3.LUT R26, R24, R17, RZ, 0x3c, !PT ;  /* 0x00000011181a7212 */ /* 0x000fe400078e3cff */
[----:B------:R-:W-:Y:S02]  /*27e0*/  SHF.R.W.U32 R19, R29, 0xc, R29 ;  /* 0x0000000c1d137819 */ /* 0x000fe40000001e1d */
[----:B------:R-:W-:Y:S02]  /*27f0*/  IADD3 R21, R18, R21, R0 ;  /* 0x0000001512157210 */ /* 0x000fe40007ffe000 */
        /* <DEDUP_REMOVED lines=10> */
[----:B------:R-:W-:Y:S01]  /*28a0*/  SHF.R.W.U32 R16, R16, 0x8, R16 ;  /* 0x0000000810107819 */ /* 0x000fe20000001e10 */
[----:B------:R-:W-:Y:S01]  /*28b0*/  IMAD.IADD R15, R22, 0x1, R13 ;  /* 0x00000001160f7824 */ /* 0x000fe200078e020d */
        /* <DEDUP_REMOVED lines=10> */
[----:B------:R-:W-:Y:S02]  /*2960*/  SHF.R.W.U32 R0, R26, 0x7, R26 ;  /* 0x000000071a007819 */ /* 0x000fe40000001e1a */
[----:B------:R-:W-:-:S02]  /*2970*/  IADD3 R4, R19, R20, R4 ;  /* 0x0000001413047210 */ /* 0x000fc40007ffe004 */
        /* <DEDUP_REMOVED lines=10> */
[----:B------:R-:W-:Y:S01]  /*2a20*/  SHF.R.W.U32 R22, R13, 0x10, R13 ;  /* 0x000000100d167819 */ /* 0x000fe20000001e0d */
[----:B------:R-:W-:Y:S01]  /*2a30*/  IMAD.IADD R8, R25, 0x1, R16 ;  /* 0x0000000119087824 */ /* 0x000fe200078e0210 */
        /* <DEDUP_REMOVED lines=10> */
[----:B------:R-:W-:Y:S02]  /*2ae0*/  IADD3 R7, R0, R4, R7 ;  /* 0x0000000400077210 */ /* 0x000fe40007ffe007 */
[----:B------:R-:W-:Y:S02]  /*2af0*/  SHF.R.W.U32 R10, R10, 0xc, R10 ;  /* 0x0000000c0a0a7819 */ /* 0x000fe40000001e0a */
[----:B------:R-:W-:Y:S02]  /*2b00*/  SHF.R.W.U32 R4, R18, 0xc, R18 ;  /* 0x0000000c12047819 */ /* 0x000fe40000001e12 */
[----:B------:R-:W-:Y:S02]  /*2b10*/  SHF.R.W.U32 R13, R13, 0xc, R13 ;  /* 0x0000000c0d0d7819 */ /* 0x000fe40000001e0d */
[----:B------:R-:W-:-:S02]  /*2b20*/  IADD3 R18, R10, R2, R3 ;  /* 0x000000020a127210 */ /* 0x000fc40007ffe003 */
[----:B------:R-:W-:Y:S02]  /*2b30*/  IADD3 R6, R4, R21, R6 ;  /* 0x0000001504067210 */ /* 0x000fe40007ffe006 */
[----:B------:R-:W-:Y:S02]  /*2b40*/  IADD3 R12, R13, R12, R9 ;  /* 0x0000000c0d0c7210 */ /* 0x000fe40007ffe009 */
[----:B------:R-:W-:Y:S02]  /*2b50*/  LOP3.LUT R16, R16, R7, RZ, 0x3c, !PT ;  /* 0x0000000710107212 */ /* 0x000fe400078e3cff */
[----:B------:R-:W-:Y:S02]  /*2b60*/  LOP3.LUT R22, R22, R18, RZ, 0x3c, !PT ;  /* 0x0000001216167212 */ /* 0x000fe400078e3cff */
[----:B------:R-:W-:Y:S02]  /*2b70*/  LOP3.LUT R14, R14, R12, RZ, 0x3c, !PT ;  /* 0x0000000c0e0e7212 */ /* 0x000fe400078e3cff */
[----:B------:R-:W-:-:S02]  /*2b80*/  LOP3.LUT R5, R5, R6, RZ, 0x3c, !PT ;  /* 0x0000000605057212 */ /* 0x000fc400078e3cff */
[----:B------:R-:W-:Y:S02]  /*2b90*/  SHF.R.W.U32 R9, R16, 0x8, R16 ;  /* 0x0000000810097819 */ /* 0x000fe40000001e10 */
[----:B------:R-:W-:Y:S02]  /*2ba0*/  SHF.R.W.U32 R21, R22, 0x8, R22 ;  /* 0x0000000816157819 */ /* 0x000fe40000001e16 */
[----:B------:R-:W-:Y:S02]  /*2bb0*/  SHF.R.W.U32 R23, R14, 0x8, R14 ;  /* 0x000000080e177819 */ /* 0x000fe40000001e0e */
[----:B------:R-:W-:Y:S01]  /*2bc0*/  SHF.R.W.U32 R5, R5, 0x8, R5 ;  /* 0x0000000805057819 */ /* 0x000fe20000001e05 */
[----:B------:R-:W-:Y:S02]  /*2bd0*/  IMAD.IADD R19, R8, 0x1, R9 ;  /* 0x0000000108137824 */ /* 0x000fe400078e0209 */
[----:B------:R-:W-:Y:S02]  /*2be0*/  IMAD.IADD R17, R17, 0x1, R21 ;  /* 0x0000000111117824 */ /* 0x000fe400078e0215 */
[----:B------:R-:W-:-:S02]  /*2bf0*/  IMAD.IADD R15, R15, 0x1, R23 ;  /* 0x000000010f0f7824 */ /* 0x000fc400078e0217 */
[----:B------:R-:W-:Y:S01]  /*2c00*/  IMAD.IADD R11, R11, 0x1, R5 ;  /* 0x000000010b0b7824 */ /* 0x000fe200078e0205 */
[----:B------:R-:W-:Y:S01]  /*2c10*/  LOP3.LUT R0, R0, R19, RZ, 0x3c, !PT ;  /* 0x0000001300007212 */ /* 0x000fe200078e3cff */
[----:B------:R-:W-:Y:S01]  /*2c20*/  IMAD.MOV.U32 R2, RZ, RZ, c[0x0][0x180] ;  /* 0x00006000ff027624 */ /* 0x000fe200078e00ff */
[----:B------:R-:W-:Y:S01]  /*2c30*/  LOP3.LUT R10, R10, R17, RZ, 0x3c, !PT ;  /* 0x000000110a0a7212 */ /* 0x000fe200078e3cff */
[----:B------:R-:W-:Y:S01]  /*2c40*/  IMAD.MOV.U32 R3, RZ, RZ, c[0x0][0x184] ;  /* 0x00006100ff037624 */ /* 0x000fe200078e00ff */
        /* <DEDUP_REMOVED lines=8> */
[----:B------:R0:W-:Y:S01]  /*2cd0*/  STG.E [R2.64+0x28], R19 ;  /* 0x0000281302007986 */ /* 0x0001e2000c101904 */
[----:B------:R-:W-:Y:S02]  /*2ce0*/  LOP3.LUT R27, R18, R19, RZ, 0x3c, !PT ;  /* 0x00000013121b7212 */ /* 0x000fe400078e3cff */
[----:B------:R-:W-:Y:S01]  /*2cf0*/  LOP3.LUT R13, R6, R5, RZ, 0x3c, !PT ;  /* 0x00000005060d7212 */ /* 0x000fe200078e3cff */
[----:B------:R1:W-:Y:S04]  /*2d00*/  STG.E [R2.64+0x24], R15 ;  /* 0x0000240f02007986 */ /* 0x0003e8000c101904 */
[----:B------:R2:W-:Y:S01]  /*2d10*/  STG.E [R2.64+0x2c], R11 ;  /* 0x00002c0b02007986 */ /* 0x0005e2000c101904 */
[----:B0-----:R-:W-:-:S03]  /*2d20*/  LOP3.LUT R19, R12, R11, RZ, 0x3c, !PT ;  /* 0x0000000b0c137212 */ /* 0x001fc600078e3cff */
[----:B------:R0:W-:Y:S01]  /*2d30*/  STG.E [R2.64], R7 ;  /* 0x0000000702007986 */ /* 0x0001e2000c101904 */
[----:B-1----:R-:W-:Y:S02]  /*2d40*/  LOP3.LUT R15, R0, R21, RZ, 0x3c, !PT ;  /* 0x00000015000f7212 */ /* 0x002fe400078e3cff */
[----:B--2---:R-:W-:Y:S02]  /*2d50*/  LOP3.LUT R11, R10, R9, RZ, 0x3c, !PT ;  /* 0x000000090a0b7212 */ /* 0x004fe400078e3cff */
[----:B0-----:R-:W-:Y:S01]  /*2d60*/  LOP3.LUT R7, R4, R23, RZ, 0x3c, !PT ;  /* 0x0000001704077212 */ /* 0x001fe200078e3cff */
[----:B------:R-:W-:Y:S04]  /*2d70*/  STG.E [R2.64+0x20], R17 ;  /* 0x0000201102007986 */ /* 0x000fe8000c101904 */
        /* <DEDUP_REMOVED lines=10> */
[----:B------:R-:W-:Y:S01]  /*2e20*/  STG.E [R2.64+0x1c], R11 ;  /* 0x00001c0b02007986 */ /* 0x000fe2000c101904 */
[----:B------:R-:W-:Y:S05]  /*2e30*/  EXIT ;  /* 0x000000000000794d */ /* 0x000fea0003800000 */
.L_x_21:
        /* <DEDUP_REMOVED lines=12> */
.L_x_23:


//--------------------- .nv.shared.solve_nonce_range_fused_dp4a --------------------------
	.section	.nv.shared.solve_nonce_range_fused_dp4a,"aw",@nobits
	.sectionflags	@""
	.align	16
.nv.shared.solve_nonce_range_fused_dp4a:
	.zero		1600


//--------------------- .nv.shared.compress       --------------------------
	.section	.nv.shared.compress,"aw",@nobits
	.sectionflags	@""
	.align	16
